def attn_fwd(
    Q,
    K,
    V,
    Out,
    Lse,
    sm_scale,
    stride_qz,
    stride_qh,
    stride_qm,
    stride_qk,
    stride_kz,
    stride_kh,
    stride_kn,
    stride_kk,
    stride_vz,
    stride_vh,
    stride_vn,
    stride_vk,
    stride_oz,
    stride_oh,
    stride_om,
    stride_ok,
    seqlen_q,
    seqlen_k,
    BLOCK_M: tl.constexpr,
    BLOCK_N: tl.constexpr,
    HEAD_DIM: tl.constexpr,
    CAUSAL: tl.constexpr,
):
    start_m = tl.program_id(0)
    off_hz = tl.program_id(1)
    q_off = off_hz * stride_qh
    k_off = off_hz * stride_kh
    v_off = off_hz * stride_vh
    offs_m = start_m * BLOCK_M + tl.arange(0, BLOCK_M)
    offs_d = tl.arange(0, HEAD_DIM)
    offs_n = tl.arange(0, BLOCK_N)
    q_ptrs = Q + q_off + offs_m[:, None] * stride_qm + offs_d[None, :] * stride_qk
    k_ptrs = K + k_off + offs_d[:, None] * stride_kk + offs_n[None, :] * stride_kn
    v_ptrs = V + v_off + offs_n[:, None] * stride_vn + offs_d[None, :] * stride_vk
    m_i = tl.full([BLOCK_M], float("-inf"), dtype=tl.float32)
    l_i = tl.zeros([BLOCK_M], dtype=tl.float32) + 1.0
    acc = tl.zeros([BLOCK_M, HEAD_DIM], dtype=tl.float32)
    q = tl.load(q_ptrs)
    acc, l_i, m_i = _attn_fwd_inner(
        acc,
        l_i,
        m_i,
        q,
        k_ptrs,
        v_ptrs,
        sm_scale,
        stride_kn,
        stride_vn,
        start_m,
        seqlen_k,
        BLOCK_M,
        BLOCK_N,
        HEAD_DIM,
        CAUSAL,
    )
    acc = acc / l_i[:, None]
    lse = m_i + tl.math.log2(l_i) / 1.4426950408889634
    o_ptrs = (
        Out
        + off_hz * stride_oh
        + offs_m[:, None] * stride_om
        + offs_d[None, :] * stride_ok
    )
    tl.store(o_ptrs, acc.to(Out.dtype.element_ty))
    tl.store(Lse + off_hz * seqlen_q + offs_m, lse)

# config = {"BLOCK_M": 32, "BLOCK_N": 128, "HEAD_DIM": 16, "arch": "sm_90", "causal": false, "dtype": "fp16", "num_stages": 2, "num_warps": 8}
# arch = sm_90


// ===== COMPILED SASS (sm_90a) =====

	.target	sm_90a

	.elftype	@"ET_EXEC"


//--------------------- .note.nv.tkinfo           --------------------------
	.section	.note.nv.tkinfo,"",@"SHT_NOTE"
	.sectionflags	@"SHF_NOTE_NV_TKINFO"
	.tkinfo
        /*0018*/ 	.word	0x00000002
        /*0030*/ 	.string	""
        /*0030*/ 	.string	"ptxas"
        /*0030*/ 	.string	"Cuda compilation tools, release 13.0, V13.0.88"
        /*0030*/ 	.string	"Build cuda_13.0.r13.0/compiler.36424714_0"
        /*0030*/ 	.string	"-v  -suppress-debug-info  -lineinfo  -arch sm_90a "



//--------------------- .note.nv.cuinfo           --------------------------
	.section	.note.nv.cuinfo,"",@"SHT_NOTE"
	.sectionflags	@"SHF_NOTE_NV_CUINFO"
        /*0018*/ 	.short	0x0002
        /*001a*/ 	.short	0x005a
        /*001c*/ 	.short	0x0082
	.zero		2


//--------------------- .nv.info                  --------------------------
	.section	.nv.info,"",@"SHT_CUDA_INFO"
	.align	4


	//----- nvinfo : EIATTR_REGCOUNT
	.align		4
        /*0000*/ 	.byte	0x04, 0x2f
        /*0002*/ 	.short	(.L_2 - .L_1)
	.align		4
.L_1:
        /*0004*/ 	.word	index@(attn_fwd)
        /*0008*/ 	.word	0x000000a3


	//----- nvinfo : EIATTR_FRAME_SIZE
	.align		4
.L_2:
        /*000c*/ 	.byte	0x04, 0x11
        /*000e*/ 	.short	(.L_4 - .L_3)
	.align		4
.L_3:
        /*0010*/ 	.word	index@(attn_fwd)
        /*0014*/ 	.word	0x00000000


	//----- nvinfo : EIATTR_MIN_STACK_SIZE
	.align		4
.L_4:
        /*0018*/ 	.byte	0x04, 0x12
        /*001a*/ 	.short	(.L_6 - .L_5)
	.align		4
.L_5:
        /*001c*/ 	.word	index@(attn_fwd)
        /*0020*/ 	.word	0x00000000
.L_6:


//--------------------- .nv.compat                --------------------------
	.section	.nv.compat,"",@"SHT_CUDA_COMPAT_INFO"
	.align	4
        /*0000*/ 	.byte	0x02, 0x09, 0x01, 0x00, 0x02, 0x02, 0x01, 0x00, 0x02, 0x05, 0x05, 0x00, 0x03, 0x07, 0x01, 0x01
        /*0010*/ 	.byte	0x02, 0x03, 0x00, 0x00, 0x02, 0x06, 0x01, 0x00, 0x04, 0x0b, 0x08, 0x00, 0x00, 0x00, 0x00, 0x00
        /*0020*/ 	.byte	0x00, 0x00, 0x00, 0x00


//--------------------- .nv.info.attn_fwd         --------------------------
	.section	.nv.info.attn_fwd,"",@"SHT_CUDA_INFO"
	.sectionflags	@""
	.align	4


	//----- nvinfo : EIATTR_CUDA_API_VERSION
	.align		4
        /*0000*/ 	.byte	0x04, 0x37
        /*0002*/ 	.short	(.L_8 - .L_7)
.L_7:
        /*0004*/ 	.word	0x00000082


	//----- nvinfo : EIATTR_KPARAM_INFO
	.align		4
.L_8:
        /*0008*/ 	.byte	0x04, 0x17
        /*000a*/ 	.short	(.L_10 - .L_9)
.L_9:
        /*000c*/ 	.word	0x00000000
        /*0010*/ 	.short	0x0019
        /*0012*/ 	.short	0x0080
        /*0014*/ 	.byte	0x00, 0xf4, 0x21, 0x00


	//----- nvinfo : EIATTR_KPARAM_INFO
	.align		4
.L_10:
        /*0018*/ 	.byte	0x04, 0x17
        /*001a*/ 	.short	(.L_12 - .L_11)
.L_11:
        /*001c*/ 	.word	0x00000000
        /*0020*/ 	.short	0x0018
        /*0022*/ 	.short	0x0078
        /*0024*/ 	.byte	0x00, 0xf4, 0x21, 0x00


	//----- nvinfo : EIATTR_KPARAM_INFO
	.align		4
.L_12:
        /*0028*/ 	.byte	0x04, 0x17
        /*002a*/ 	.short	(.L_14 - .L_13)
.L_13:
        /*002c*/ 	.word	0x00000000
        /*0030*/ 	.short	0x0017
        /*0032*/ 	.short	0x0070
        /*0034*/ 	.byte	0x00, 0xf0, 0x11, 0x00


	//----- nvinfo : EIATTR_KPARAM_INFO
	.align		4
.L_14:
        /*0038*/ 	.byte	0x04, 0x17
        /*003a*/ 	.short	(.L_16 - .L_15)
.L_15:
        /*003c*/ 	.word	0x00000000
        /*0040*/ 	.short	0x0016
        /*0042*/ 	.short	0x006c
        /*0044*/ 	.byte	0x00, 0xf0, 0x11, 0x00


	//----- nvinfo : EIATTR_KPARAM_INFO
	.align		4
.L_16:
        /*0048*/ 	.byte	0x04, 0x17
        /*004a*/ 	.short	(.L_18 - .L_17)
.L_17:
        /*004c*/ 	.word	0x00000000
        /*0050*/ 	.short	0x0015
        /*0052*/ 	.short	0x0068
        /*0054*/ 	.byte	0x00, 0xf0, 0x11, 0x00


	//----- nvinfo : EIATTR_KPARAM_INFO
	.align		4
.L_18:
        /*0058*/ 	.byte	0x04, 0x17
        /*005a*/ 	.short	(.L_20 - .L_19)
.L_19:
        /*005c*/ 	.word	0x00000000
        /*0060*/ 	.short	0x0014
        /*0062*/ 	.short	0x0064
        /*0064*/ 	.byte	0x00, 0xf0, 0x11, 0x00


	//----- nvinfo : EIATTR_KPARAM_INFO
	.align		4
.L_20:
        /*0068*/ 	.byte	0x04, 0x17
        /*006a*/ 	.short	(.L_22 - .L_21)
.L_21:
        /*006c*/ 	.word	0x00000000
        /*0070*/ 	.short	0x0013
        /*0072*/ 	.short	0x0060
        /*0074*/ 	.byte	0x00, 0xf0, 0x11, 0x00


	//----- nvinfo : EIATTR_KPARAM_INFO
	.align		4
.L_22:
        /*0078*/ 	.byte	0x04, 0x17
        /*007a*/ 	.short	(.L_24 - .L_23)
.L_23:
        /*007c*/ 	.word	0x00000000
        /*0080*/ 	.short	0x0012
        /*0082*/ 	.short	0x005c
        /*0084*/ 	.byte	0x00, 0xf0, 0x11, 0x00


	//----- nvinfo : EIATTR_KPARAM_INFO
	.align		4
.L_24:
        /*0088*/ 	.byte	0x04, 0x17
        /*008a*/ 	.short	(.L_26 - .L_25)
.L_25:
        /*008c*/ 	.word	0x00000000
        /*0090*/ 	.short	0x0011
        /*0092*/ 	.short	0x0058
        /*0094*/ 	.byte	0x00, 0xf0, 0x11, 0x00


	//----- nvinfo : EIATTR_KPARAM_INFO
	.align		4
.L_26:
        /*0098*/ 	.byte	0x04, 0x17
        /*009a*/ 	.short	(.L_28 - .L_27)
.L_27:
        /*009c*/ 	.word	0x00000000
        /*00a0*/ 	.short	0x0010
        /*00a2*/ 	.short	0x0054
        /*00a4*/ 	.byte	0x00, 0xf0, 0x11, 0x00


	//----- nvinfo : EIATTR_KPARAM_INFO
	.align		4
.L_28:
        /*00a8*/ 	.byte	0x04, 0x17
        /*00aa*/ 	.short	(.L_30 - .L_29)
.L_29:
        /*00ac*/ 	.word	0x00000000
        /*00b0*/ 	.short	0x000f
        /*00b2*/ 	.short	0x0050
        /*00b4*/ 	.byte	0x00, 0xf0, 0x11, 0x00


	//----- nvinfo : EIATTR_KPARAM_INFO
	.align		4
.L_30:
        /*00b8*/ 	.byte	0x04, 0x17
        /*00ba*/ 	.short	(.L_32 - .L_31)
.L_31:
        /*00bc*/ 	.word	0x00000000
        /*00c0*/ 	.short	0x000e
        /*00c2*/ 	.short	0x004c
        /*00c4*/ 	.byte	0x00, 0xf0, 0x11, 0x00


	//----- nvinfo : EIATTR_KPARAM_INFO
	.align		4
.L_32:
        /*00c8*/ 	.byte	0x04, 0x17
        /*00ca*/ 	.short	(.L_34 - .L_33)
.L_33:
        /*00cc*/ 	.word	0x00000000
        /*00d0*/ 	.short	0x000d
        /*00d2*/ 	.short	0x0048
        /*00d4*/ 	.byte	0x00, 0xf0, 0x11, 0x00


	//----- nvinfo : EIATTR_KPARAM_INFO
	.align		4
.L_34:
        /*00d8*/ 	.byte	0x04, 0x17
        /*00da*/ 	.short	(.L_36 - .L_35)
.L_35:
        /*00dc*/ 	.word	0x00000000
        /*00e0*/ 	.short	0x000c
        /*00e2*/ 	.short	0x0044
        /*00e4*/ 	.byte	0x00, 0xf0, 0x11, 0x00


	//----- nvinfo : EIATTR_KPARAM_INFO
	.align		4
.L_36:
        /*00e8*/ 	.byte	0x04, 0x17
        /*00ea*/ 	.short	(.L_38 - .L_37)
.L_37:
        /*00ec*/ 	.word	0x00000000
        /*00f0*/ 	.short	0x000b
        /*00f2*/ 	.short	0x0040
        /*00f4*/ 	.byte	0x00, 0xf0, 0x11, 0x00


	//----- nvinfo : EIATTR_KPARAM_INFO
	.align		4
.L_38:
        /*00f8*/ 	.byte	0x04, 0x17
        /*00fa*/ 	.short	(.L_40 - .L_39)
.L_39:
        /*00fc*/ 	.word	0x00000000
        /*0100*/ 	.short	0x000a
        /*0102*/ 	.short	0x003c
        /*0104*/ 	.byte	0x00, 0xf0, 0x11, 0x00


	//----- nvinfo : EIATTR_KPARAM_INFO
	.align		4
.L_40:
        /*0108*/ 	.byte	0x04, 0x17
        /*010a*/ 	.short	(.L_42 - .L_41)
.L_41:
        /*010c*/ 	.word	0x00000000
        /*0110*/ 	.short	0x0009
        /*0112*/ 	.short	0x0038
        /*0114*/ 	.byte	0x00, 0xf0, 0x11, 0x00


	//----- nvinfo : EIATTR_KPARAM_INFO
	.align		4
.L_42:
        /*0118*/ 	.byte	0x04, 0x17
        /*011a*/ 	.short	(.L_44 - .L_43)
.L_43:
        /*011c*/ 	.word	0x00000000
        /*0120*/ 	.short	0x0008
        /*0122*/ 	.short	0x0034
        /*0124*/ 	.byte	0x00, 0xf0, 0x11, 0x00


	//----- nvinfo : EIATTR_KPARAM_INFO
	.align		4
.L_44:
        /*0128*/ 	.byte	0x04, 0x17
        /*012a*/ 	.short	(.L_46 - .L_45)
.L_45:
        /*012c*/ 	.word	0x00000000
        /*0130*/ 	.short	0x0007
        /*0132*/ 	.short	0x0030
        /*0134*/ 	.byte	0x00, 0xf0, 0x11, 0x00


	//----- nvinfo : EIATTR_KPARAM_INFO
	.align		4
.L_46:
        /*0138*/ 	.byte	0x04, 0x17
        /*013a*/ 	.short	(.L_48 - .L_47)
.L_47:
        /*013c*/ 	.word	0x00000000
        /*0140*/ 	.short	0x0006
        /*0142*/ 	.short	0x002c
        /*0144*/ 	.byte	0x00, 0xf0, 0x11, 0x00


	//----- nvinfo : EIATTR_KPARAM_INFO
	.align		4
.L_48:
        /*0148*/ 	.byte	0x04, 0x17
        /*014a*/ 	.short	(.L_50 - .L_49)
.L_49:
        /*014c*/ 	.word	0x00000000
        /*0150*/ 	.short	0x0005
        /*0152*/ 	.short	0x0028
        /*0154*/ 	.byte	0x00, 0xf0, 0x11, 0x00


	//----- nvinfo : EIATTR_KPARAM_INFO
	.align		4
.L_50:
        /*0158*/ 	.byte	0x04, 0x17
        /*015a*/ 	.short	(.L_52 - .L_51)
.L_51:
        /*015c*/ 	.word	0x00000000
        /*0160*/ 	.short	0x0004
        /*0162*/ 	.short	0x0020
        /*0164*/ 	.byte	0x00, 0xf4, 0x21, 0x00


	//----- nvinfo : EIATTR_KPARAM_INFO
	.align		4
.L_52:
        /*0168*/ 	.byte	0x04, 0x17
        /*016a*/ 	.short	(.L_54 - .L_53)
.L_53:
        /*016c*/ 	.word	0x00000000
        /*0170*/ 	.short	0x0003
        /*0172*/ 	.short	0x0018
        /*0174*/ 	.byte	0x00, 0xf4, 0x21, 0x00


	//----- nvinfo : EIATTR_KPARAM_INFO
	.align		4
.L_54:
        /*0178*/ 	.byte	0x04, 0x17
        /*017a*/ 	.short	(.L_56 - .L_55)
.L_55:
        /*017c*/ 	.word	0x00000000
        /*0180*/ 	.short	0x0002
        /*0182*/ 	.short	0x0010
        /*0184*/ 	.byte	0x00, 0xf4, 0x21, 0x00


	//----- nvinfo : EIATTR_KPARAM_INFO
	.align		4
.L_56:
        /*0188*/ 	.byte	0x04, 0x17
        /*018a*/ 	.short	(.L_58 - .L_57)
.L_57:
        /*018c*/ 	.word	0x00000000
        /*0190*/ 	.short	0x0001
        /*0192*/ 	.short	0x0008
        /*0194*/ 	.byte	0x00, 0xf4, 0x21, 0x00


	//----- nvinfo : EIATTR_KPARAM_INFO
	.align		4
.L_58:
        /*0198*/ 	.byte	0x04, 0x17
        /*019a*/ 	.short	(.L_60 - .L_59)
.L_59:
        /*019c*/ 	.word	0x00000000
        /*01a0*/ 	.short	0x0000
        /*01a2*/ 	.short	0x0000
        /*01a4*/ 	.byte	0x00, 0xf4, 0x21, 0x00


	//----- nvinfo : EIATTR_SPARSE_MMA_MASK
	.align		4
.L_60:
        /*01a8*/ 	.byte	0x03, 0x50
        /*01aa*/ 	.short	0x0000


	//----- nvinfo : EIATTR_MAXREG_COUNT
	.align		4
        /*01ac*/ 	.byte	0x03, 0x1b
        /*01ae*/ 	.short	0x00ff


	//----- nvinfo : EIATTR_NUM_BARRIERS
	.align		4
        /*01b0*/ 	.byte	0x02, 0x4c
        /*01b2*/ 	.byte	0x01
	.zero		1


	//----- nvinfo : EIATTR_MERCURY_ISA_VERSION
	.align		4
        /*01b4*/ 	.byte	0x03, 0x5f
        /*01b6*/ 	.short	0x0101


	//----- nvinfo : EIATTR_COOP_GROUP_MASK_REGIDS
	.align		4
        /*01b8*/ 	.byte	0x04, 0x29
        /*01ba*/ 	.short	(.L_62 - .L_61)


	//   ....[0]....
.L_61:
        /*01bc*/ 	.word	0xffffffff


	//   ....[1]....
        /*01c0*/ 	.word	0xffffffff


	//   ....[2]....
        /*01c4*/ 	.word	0xffffffff


	//   ....[3]....
        /*01c8*/ 	.word	0xffffffff


	//   ....[4]....
        /*01cc*/ 	.word	0xffffffff


	//   ....[5]....
        /*01d0*/ 	.word	0xffffffff


	//   ....[6]....
        /*01d4*/ 	.word	0xffffffff


	//   ....[7]....
        /*01d8*/ 	.word	0xffffffff


	//----- nvinfo : EIATTR_COOP_GROUP_INSTR_OFFSETS
	.align		4
.L_62:
        /*01dc*/ 	.byte	0x04, 0x28
        /*01de*/ 	.short	(.L_64 - .L_63)


	//   ....[0]....
.L_63:
        /*01e0*/ 	.word	0x00001250


	//   ....[1]....
        /*01e4*/ 	.word	0x00001290


	//   ....[2]....
        /*01e8*/ 	.word	0x000018b0


	//   ....[3]....
        /*01ec*/ 	.word	0x00001920


	//   ....[4]....
        /*01f0*/ 	.word	0x00002b60


	//   ....[5]....
        /*01f4*/ 	.word	0x00002b70


	//   ....[6]....
        /*01f8*/ 	.word	0x00002c00


	//   ....[7]....
        /*01fc*/ 	.word	0x00002c10


	//----- nvinfo : EIATTR_EXIT_INSTR_OFFSETS
	.align		4
.L_64:
        /*0200*/ 	.byte	0x04, 0x1c
        /*0202*/ 	.short	(.L_66 - .L_65)


	//   ....[0]....
.L_65:
        /*0204*/ 	.word	0x00003720


	//   ....[1]....
        /*0208*/ 	.word	0x00003750


	//----- nvinfo : EIATTR_REQNTID
	.align		4
.L_66:
        /*020c*/ 	.byte	0x04, 0x10
        /*020e*/ 	.short	(.L_68 - .L_67)
.L_67:
        /*0210*/ 	.word	0x00000100
        /*0214*/ 	.word	0x00000001
        /*0218*/ 	.word	0x00000001


	//----- nvinfo : EIATTR_CBANK_PARAM_SIZE
	.align		4
.L_68:
        /*021c*/ 	.byte	0x03, 0x19
        /*021e*/ 	.short	0x0088


	//----- nvinfo : EIATTR_PARAM_CBANK
	.align		4
        /*0220*/ 	.byte	0x04, 0x0a
        /*0222*/ 	.short	(.L_70 - .L_69)
	.align		4
.L_69:
        /*0224*/ 	.word	index@(.nv.constant0.attn_fwd)
        /*0228*/ 	.short	0x0210
        /*022a*/ 	.short	0x0088


	//----- nvinfo : EIATTR_SW_WAR
	.align		4
.L_70:
        /*022c*/ 	.byte	0x04, 0x36
        /*022e*/ 	.short	(.L_72 - .L_71)
.L_71:
        /*0230*/ 	.word	0x00000008
.L_72:


//--------------------- .nv.callgraph             --------------------------
	.section	.nv.callgraph,"",@"SHT_CUDA_CALLGRAPH"
	.align	4
	.sectionentsize	8
	.align		4
        /*0000*/ 	.word	0x00000000
	.align		4
        /*0004*/ 	.word	0xffffffff
	.align		4
        /*0008*/ 	.word	0x00000000
	.align		4
        /*000c*/ 	.word	0xfffffffe
	.align		4
        /*0010*/ 	.word	0x00000000
	.align		4
        /*0014*/ 	.word	0xfffffffd
	.align		4
        /*0018*/ 	.word	0x00000000
	.align		4
        /*001c*/ 	.word	0xfffffffc


//--------------------- .nv.constant4             --------------------------
	.section	.nv.constant4,"a",@progbits
	.align	8
	.align		8
.nv.constant4:
        /*0000*/ 	.dword	_$_str


//--------------------- .text.attn_fwd            --------------------------
	.section	.text.attn_fwd,"ax",@progbits
	.align	128
        .global         attn_fwd
        .type           attn_fwd,@function
        .size           attn_fwd,(.L_x_3 - attn_fwd)
        .other          attn_fwd,@"STO_CUDA_ENTRY STV_DEFAULT"
attn_fwd:
.text.attn_fwd:
[----:B------:R-:W-:Y:S01]  /*0000*/  LDC R1, c[0x0][0x28] ;  /* 0x00000a00ff017b82 */ /* 0x000fe20000000800 */
[----:B------:R-:W0:Y:S07]  /*0010*/  S2R R0, SR_TID.X ;  /* 0x0000000000007919 */ /* 0x000e2e0000002100 */
[----:B------:R-:W1:Y:S01]  /*0020*/  S2UR UR7, SR_CTAID.Y ;  /* 0x00000000000779c3 */ /* 0x000e620000002600 */
[----:B------:R-:W-:Y:S01]  /*0030*/  ULDC.64 UR4, c[0x0][0x240] ;  /* 0x0000900000047ab9 */ /* 0x000fe20000000a00 */
[----:B------:R-:W-:Y:S01]  /*0040*/  ULDC.64 UR10, c[0x0][0x208] ;  /* 0x00008200000a7ab9 */ /* 0x000fe20000000a00 */
[----:B------:R-:W2:Y:S05]  /*0050*/  S2R R3, SR_CTAID.X ;  /* 0x0000000000037919 */ /* 0x000eaa0000002500 */
[----:B------:R-:W3:Y:S08]  /*0060*/  LDC R4, c[0x0][0x248] ;  /* 0x00009200ff047b82 */ /* 0x000ef00000000800 */
[----:B------:R-:W4:Y:S01]  /*0070*/  LDC.64 R6, c[0x0][0x210] ;  /* 0x00008400ff067b82 */ /* 0x000f220000000a00 */
[----:B-1----:R-:W-:-:S07]  /*0080*/  UIMAD UR4, UR7, UR4, URZ ;  /* 0x00000004070472a4 */ /* 0x002fce000f8e023f */
[----:B------:R-:W1:Y:S01]  /*0090*/  LDC R113, c[0x0][0x280] ;  /* 0x0000a000ff717b82 */ /* 0x000e620000000800 */
[----:B------:R-:W-:Y:S01]  /*00a0*/  USHF.L.U32 UR6, UR4, 0x1, URZ ;  /* 0x0000000104067899 */ /* 0x000fe2000800063f */
[----:B0-----:R-:W-:Y:S02]  /*00b0*/  LOP3.LUT R110, R0, 0x1f, RZ, 0xc0, !PT ;  /* 0x0000001f006e7812 */ /* 0x001fe400078ec0ff */
[----:B------:R-:W-:Y:S02]  /*00c0*/  SHF.R.U32.HI R111, RZ, 0x5, R0 ;  /* 0x00000005ff6f7819 */ /* 0x000fe40000011600 */
[----:B--2---:R-:W-:Y:S02]  /*00d0*/  LEA R110, R3, R110, 0x5 ;  /* 0x0000006e036e7211 */ /* 0x004fe400078e28ff */
[----:B------:R-:W-:-:S03]  /*00e0*/  SGXT.U32 R111, R111, 0x3 ;  /* 0x000000036f6f781a */ /* 0x000fc60000000000 */
[----:B------:R-:W-:Y:S01]  /*00f0*/  IMAD R2, R110, UR5, RZ ;  /* 0x000000056e027c24 */ /* 0x000fe2000f8e02ff */
[----:B------:R-:W-:Y:S01]  /*0100*/  UIMAD.WIDE UR4, UR4, 0x2, URZ ;  /* 0x00000002040478a5 */ /* 0x000fe2000f8e023f */
[----:B---3--:R-:W-:-:S03]  /*0110*/  IMAD R5, R111, R4, RZ ;  /* 0x000000046f057224 */ /* 0x008fc600078e02ff */
[C---:B------:R-:W-:Y:S01]  /*0120*/  SHF.L.U32 R3, R2.reuse, 0x1, RZ ;  /* 0x0000000102037819 */ /* 0x040fe200000006ff */
[----:B------:R-:W-:-:S03]  /*0130*/  IMAD.HI R2, R2, 0x2, RZ ;  /* 0x0000000202027827 */ /* 0x000fc600078e02ff */
[----:B----4-:R-:W-:Y:S02]  /*0140*/  IADD3 R3, P0, P1, R3, UR6, R6 ;  /* 0x0000000603037c10 */ /* 0x010fe4000f91e006 */
[----:B------:R-:W-:Y:S02]  /*0150*/  LEA R6, R4, R5, 0x3 ;  /* 0x0000000504067211 */ /* 0x000fe400078e18ff */
[----:B------:R-:W-:Y:S02]  /*0160*/  IADD3.X R7, R2, UR5, R7, P0, P1 ;  /* 0x0000000502077c10 */ /* 0x000fe400087e2407 */
[CC--:B------:R-:W-:Y:S02]  /*0170*/  LEA R2, P0, R5.reuse, R3.reuse, 0x1 ;  /* 0x0000000305027211 */ /* 0x0c0fe400078008ff */
[----:B------:R-:W-:Y:S02]  /*0180*/  LEA R4, P1, R6, R3, 0x1 ;  /* 0x0000000306047211 */ /* 0x000fe400078208ff */
[----:B------:R-:W-:-:S02]  /*0190*/  LEA.HI.X.SX32 R3, R5, R7, 0x1, P0 ;  /* 0x0000000705037211 */ /* 0x000fc400000f0eff */
[----:B------:R-:W-:-:S03]  /*01a0*/  LEA.HI.X.SX32 R5, R6, R7, 0x1, P1 ;  /* 0x0000000706057211 */ /* 0x000fc600008f0eff */
[----:B------:R-:W2:Y:S04]  /*01b0*/  LDG.E.U16 R2, desc[UR10][R2.64] ;  /* 0x0000000a02027981 */ /* 0x000ea8000c1e1500 */
[----:B------:R-:W3:Y:S01]  /*01c0*/  LDG.E.U16 R4, desc[UR10][R4.64] ;  /* 0x0000000a04047981 */ /* 0x000ee2000c1e1500 */
[----:B------:R-:W0:Y:S01]  /*01d0*/  S2UR UR6, SR_CgaCtaId ;  /* 0x00000000000679c3 */ /* 0x000e220000008800 */
[----:B------:R-:W-:Y:S01]  /*01e0*/  LOP3.LUT R112, R0, 0xc0, RZ, 0xc0, !PT ;  /* 0x000000c000707812 */ /* 0x000fe200078ec0ff */
[----:B------:R-:W-:Y:S01]  /*01f0*/  UMOV UR4, 0x400 ;  /* 0x0000040000047882 */ /* 0x000fe20000000000 */
[----:B-1----:R-:W-:Y:S02]  /*0200*/  ISETP.GE.AND P0, PT, R113, 0x1, PT ;  /* 0x000000017100780c */ /* 0x002fe40003f06270 */
[----:B------:R-:W-:-:S02]  /*0210*/  CS2R R24, SRZ ;  /* 0x0000000000187805 */ /* 0x000fc4000001ff00 */
[----:B------:R-:W-:Y:S02]  /*0220*/  SHF.L.U32 R114, R0, 0x1, RZ ;  /* 0x0000000100727819 */ /* 0x000fe400000006ff */
[----:B------:R-:W-:Y:S02]  /*0230*/  CS2R R26, SRZ ;  /* 0x00000000001a7805 */ /* 0x000fe4000001ff00 */
[----:B------:R-:W-:Y:S02]  /*0240*/  SHF.R.U32.HI R7, RZ, 0x2, R112 ;  /* 0x00000002ff077819 */ /* 0x000fe40000011670 */
[----:B------:R-:W-:Y:S02]  /*0250*/  CS2R R16, SRZ ;  /* 0x0000000000107805 */ /* 0x000fe4000001ff00 */
[----:B------:R-:W-:Y:S02]  /*0260*/  MOV R128, 0xff800000 ;  /* 0xff80000000807802 */ /* 0x000fe40000000f00 */
[----:B------:R-:W-:-:S02]  /*0270*/  CS2R R18, SRZ ;  /* 0x0000000000127805 */ /* 0x000fc4000001ff00 */
[----:B------:R-:W-:Y:S02]  /*0280*/  LOP3.LUT R7, R7, 0x1fe, R114, 0x78, !PT ;  /* 0x000001fe07077812 */ /* 0x000fe400078e7872 */
[----:B------:R-:W-:Y:S02]  /*0290*/  MOV R76, 0x3f800000 ;  /* 0x3f800000004c7802 */ /* 0x000fe40000000f00 */
[----:B------:R-:W-:Y:S02]  /*02a0*/  MOV R127, 0x3f800000 ;  /* 0x3f800000007f7802 */ /* 0x000fe40000000f00 */
[----:B------:R-:W-:Y:S02]  /*02b0*/  MOV R57, 0xff800000 ;  /* 0xff80000000397802 */ /* 0x000fe40000000f00 */
[C---:B------:R-:W-:Y:S02]  /*02c0*/  SHF.L.U32 R115, R0.reuse, 0x3, RZ ;  /* 0x0000000300737819 */ /* 0x040fe400000006ff */
[----:B------:R-:W-:Y:S01]  /*02d0*/  SHF.L.U32 R116, R0, 0x5, RZ ;  /* 0x0000000500747819 */ /* 0x000fe200000006ff */
[----:B0-----:R-:W-:-:S09]  /*02e0*/  ULEA UR6, UR6, UR4, 0x18 ;  /* 0x0000000406067291 */ /* 0x001fd2000f8ec03f */
[----:B--2---:R0:W-:Y:S04]  /*02f0*/  STS.U16 [R7+UR6+0x1000], R2 ;  /* 0x0010000207007988 */ /* 0x0041e80008000406 */
[----:B---3--:R0:W-:Y:S01]  /*0300*/  STS.U16 [R7+UR6+0x1200], R4 ;  /* 0x0012000407007988 */ /* 0x0081e20008000406 */
[----:B------:R-:W-:Y:S05]  /*0310*/  @!P0 BRA `(.L_x_0) ;  /* 0x0000002800888947 */ /* 0x000fea0003800000 */
[----:B0-----:R-:W0:Y:S01]  /*0320*/  LDC.64 R2, c[0x0][0x250] ;  /* 0x00009400ff027b82 */ /* 0x001e220000000a00 */
[C---:B------:R-:W-:Y:S01]  /*0330*/  LOP3.LUT R10, R0.reuse, 0x7f, RZ, 0xc0, !PT ;  /* 0x0000007f000a7812 */ /* 0x040fe200078ec0ff */
[----:B------:R-:W-:Y:S01]  /*0340*/  ULDC UR4, c[0x0][0x258] ;  /* 0x0000960000047ab9 */ /* 0x000fe20000000800 */
[----:B------:R-:W-:Y:S01]  /*0350*/  LOP3.LUT P0, RZ, R0, 0x80, RZ, 0xc0, !PT ;  /* 0x0000008000ff7812 */ /* 0x000fe2000780c0ff */
[----:B------:R-:W-:Y:S01]  /*0360*/  ULDC.64 UR8, c[0x0][0x220] ;  /* 0x0000880000087ab9 */ /* 0x000fe20000000a00 */
[----:B------:R-:W-:Y:S02]  /*0370*/  SHF.L.U32 R117, R10, 0x1, RZ ;  /* 0x000000010a757819 */ /* 0x000fe400000006ff */
[----:B------:R-:W-:Y:S02]  /*0380*/  CS2R R24, SRZ ;  /* 0x0000000000187805 */ /* 0x000fe4000001ff00 */
[----:B------:R-:W-:Y:S01]  /*0390*/  SEL R4, RZ, 0x110, !P0 ;  /* 0x00000110ff047807 */ /* 0x000fe20004000000 */
[----:B------:R-:W1:Y:S01]  /*03a0*/  LDC.64 R76, c[0x0][0x260] ;  /* 0x00009800ff4c7b82 */ /* 0x000e620000000a00 */
[----:B------:R-:W-:-:S02]  /*03b0*/  SHF.R.S32.HI R9, RZ, 0x2, R0 ;  /* 0x00000002ff097819 */ /* 0x000fc40000011400 */
[----:B------:R-:W-:Y:S02]  /*03c0*/  CS2R R26, SRZ ;  /* 0x00000000001a7805 */ /* 0x000fe4000001ff00 */
[----:B------:R-:W-:Y:S02]  /*03d0*/  LOP3.LUT R117, R4, R117, RZ, 0x3c, !PT ;  /* 0x0000007504757212 */ /* 0x000fe400078e3cff */
[----:B------:R-:W-:Y:S02]  /*03e0*/  CS2R R16, SRZ ;  /* 0x0000000000107805 */ /* 0x000fe4000001ff00 */
[C---:B------:R-:W-:Y:S02]  /*03f0*/  LOP3.LUT R4, R0.reuse, 0xf, RZ, 0xc0, !PT ;  /* 0x0000000f00047812 */ /* 0x040fe400078ec0ff */
[----:B------:R-:W-:Y:S02]  /*0400*/  CS2R R18, SRZ ;  /* 0x0000000000127805 */ /* 0x000fe4000001ff00 */
[----:B------:R-:W-:Y:S01]  /*0410*/  LOP3.LUT R5, R115, 0x30, RZ, 0xc0, !PT ;  /* 0x0000003073057812 */ /* 0x000fe200078ec0ff */
[----:B------:R-:W2:Y:S01]  /*0420*/  LDC R14, c[0x0][0x268] ;  /* 0x00009a00ff0e7b82 */ /* 0x000ea20000000800 */
[----:B------:R-:W-:Y:S01]  /*0430*/  LOP3.LUT R13, R0, 0x7, RZ, 0xc0, !PT ;  /* 0x00000007000d7812 */ /* 0x000fe200078ec0ff */
[----:B------:R-:W-:Y:S01]  /*0440*/  IMAD R6, R4, UR4, RZ ;  /* 0x0000000404067c24 */ /* 0x000fe2000f8e02ff */
[----:B------:R-:W-:Y:S01]  /*0450*/  SGXT R9, R9, 0x1 ;  /* 0x000000010909781a */ /* 0x000fe20000000200 */
[----:B------:R-:W-:Y:S01]  /*0460*/  ULDC.64 UR4, c[0x0][0x218] ;  /* 0x0000860000047ab9 */ /* 0x000fe20000000a00 */
[----:B------:R-:W-:-:S02]  /*0470*/  LOP3.LUT R7, R0, 0x10, RZ, 0xc0, !PT ;  /* 0x0000001000077812 */ /* 0x000fc400078ec0ff */
[----:B------:R-:W-:Y:S01]  /*0480*/  LEA R8, R13, UR6, 0x6 ;  /* 0x000000060d087c11 */ /* 0x000fe2000f8e30ff */
[----:B0-----:R-:W-:Y:S01]  /*0490*/  IMAD R4, R2, UR7, RZ ;  /* 0x0000000702047c24 */ /* 0x001fe2000f8e02ff */
[----:B------:R-:W-:Y:S01]  /*04a0*/  LOP3.LUT R5, R5, 0x20, R0, 0x78, !PT ;  /* 0x0000002005057812 */ /* 0x000fe200078e7800 */
[----:B------:R-:W-:Y:S01]  /*04b0*/  IMAD R13, R13, 0x110, RZ ;  /* 0x000001100d0d7824 */ /* 0x000fe200078e02ff */
[----:B------:R-:W-:Y:S02]  /*04c0*/  LOP3.LUT R11, R9, 0x90, RZ, 0xc0, !PT ;  /* 0x00000090090b7812 */ /* 0x000fe400078ec0ff */
[----:B------:R-:W-:Y:S02]  /*04d0*/  LEA R9, R7, R8, 0x5 ;  /* 0x0000000807097211 */ /* 0x000fe400078e28ff */
[----:B------:R-:W-:Y:S01]  /*04e0*/  LOP3.LUT R2, R5, 0x10, R114, 0x78, !PT ;  /* 0x0000001005027812 */ /* 0x000fe200078e7872 */
[----:B-1----:R-:W-:Y:S01]  /*04f0*/  IMAD R76, R76, UR7, RZ ;  /* 0x000000074c4c7c24 */ /* 0x002fe2000f8e02ff */
[----:B------:R-:W-:Y:S01]  /*0500*/  SHF.L.U32 R8, R6, 0x1, RZ ;  /* 0x0000000106087819 */ /* 0x000fe200000006ff */
[----:B------:R-:W-:Y:S01]  /*0510*/  IMAD R10, R10, R77, RZ ;  /* 0x0000004d0a0a7224 */ /* 0x000fe200078e02ff */
[C---:B------:R-:W-:Y:S01]  /*0520*/  SHF.L.U32 R5, R4.reuse, 0x1, RZ ;  /* 0x0000000104057819 */ /* 0x040fe200000006ff */
[----:B------:R-:W-:Y:S01]  /*0530*/  IMAD.HI R4, R4, 0x2, RZ ;  /* 0x0000000204047827 */ /* 0x000fe200078e02ff */
[----:B------:R-:W-:-:S02]  /*0540*/  LEA R118, R7, UR6, 0x4 ;  /* 0x0000000607767c11 */ /* 0x000fc4000f8e20ff */
[----:B------:R-:W-:Y:S01]  /*0550*/  IADD3 R95, P0, P1, R8, UR4, R5 ;  /* 0x00000004085f7c10 */ /* 0x000fe2000f91e005 */
[----:B------:R-:W-:Y:S01]  /*0560*/  IMAD.HI R5, R6, 0x2, RZ ;  /* 0x0000000206057827 */ /* 0x000fe200078e02ff */
[----:B------:R-:W-:Y:S01]  /*0570*/  IADD3 R2, R2, R9, RZ ;  /* 0x0000000902027210 */ /* 0x000fe20007ffe0ff */
[----:B------:R-:W-:Y:S01]  /*0580*/  UMOV UR4, URZ ;  /* 0x0000003f00047c82 */ /* 0x000fe20008000000 */
[C---:B------:R-:W-:Y:S01]  /*0590*/  SHF.L.U32 R6, R76.reuse, 0x1, RZ ;  /* 0x000000014c067819 */ /* 0x040fe200000006ff */
[----:B------:R-:W-:Y:S01]  /*05a0*/  IMAD.HI R76, R76, 0x2, RZ ;  /* 0x000000024c4c7827 */ /* 0x000fe200078e02ff */
[C---:B------:R-:W-:Y:S02]  /*05b0*/  SHF.L.U32 R7, R10.reuse, 0x1, RZ ;  /* 0x000000010a077819 */ /* 0x040fe400000006ff */
[----:B------:R-:W-:Y:S02]  /*05c0*/  SHF.R.U32.HI R9, RZ, 0x4, R0 ;  /* 0x00000004ff097819 */ /* 0x000fe40000011600 */
[----:B------:R-:W-:Y:S01]  /*05d0*/  IADD3.X R15, R5, UR5, R4, P0, P1 ;  /* 0x00000005050f7c10 */ /* 0x000fe200087e2404 */
[----:B------:R-:W-:Y:S01]  /*05e0*/  IMAD.HI R5, R10, 0x2, RZ ;  /* 0x000000020a057827 */ /* 0x000fe200078e02ff */
[----:B------:R-:W-:Y:S01]  /*05f0*/  IADD3 R108, P0, P1, R7, UR8, R6 ;  /* 0x00000008076c7c10 */ /* 0x000fe2000f91e006 */
[----:B------:R-:W-:Y:S01]  /*0600*/  ULDC UR5, c[0x0][0x238] ;  /* 0x00008e0000057ab9 */ /* 0x000fe20000000800 */
[----:B------:R-:W-:-:S02]  /*0610*/  SHF.R.U32.HI R8, RZ, 0x7, R0 ;  /* 0x00000007ff087819 */ /* 0x000fc40000011600 */
[----:B------:R-:W-:Y:S02]  /*0620*/  SGXT.U32 R6, R9, 0x4 ;  /* 0x000000040906781a */ /* 0x000fe40000000000 */
[----:B------:R-:W-:Y:S02]  /*0630*/  SGXT.U32 R4, R8, 0x1 ;  /* 0x000000010804781a */ /* 0x000fe40000000000 */
[----:B------:R-:W-:Y:S01]  /*0640*/  LEA.HI R8, R0, 0x30, RZ, 0x1c ;  /* 0x0000003000087811 */ /* 0x000fe200078fe0ff */
[-C--:B------:R-:W-:Y:S01]  /*0650*/  IMAD R10, R6, R3.reuse, RZ ;  /* 0x00000003060a7224 */ /* 0x080fe200078e02ff */
[----:B------:R-:W-:Y:S01]  /*0660*/  LEA.HI R6, R0, 0x70, RZ, 0x1c ;  /* 0x0000007000067811 */ /* 0x000fe200078fe0ff */
[----:B--2---:R-:W-:Y:S01]  /*0670*/  IMAD R7, R4, R14, RZ ;  /* 0x0000000e04077224 */ /* 0x004fe200078e02ff */
[----:B------:R-:W-:Y:S01]  /*0680*/  LOP3.LUT R11, R11, 0x60, R116, 0xf8, !PT ;  /* 0x000000600b0b7812 */ /* 0x000fe200078ef874 */
[----:B------:R-:W-:Y:S01]  /*0690*/  IMAD R8, R8, R3, RZ ;  /* 0x0000000308087224 */ /* 0x000fe200078e02ff */
[----:B------:R-:W-:-:S02]  /*06a0*/  LEA R4, R3, R10, 0x4 ;  /* 0x0000000a03047211 */ /* 0x000fc400078e20ff */
[----:B------:R-:W-:Y:S01]  /*06b0*/  IADD3.X R76, R5, UR9, R76, P0, P1 ;  /* 0x00000009054c7c10 */ /* 0x000fe200087e244c */
[----:B------:R-:W-:Y:S01]  /*06c0*/  IMAD R5, R6, R3, RZ ;  /* 0x0000000306057224 */ /* 0x000fe200078e02ff */
[----:B------:R-:W-:Y:S02]  /*06d0*/  LOP3.LUT R11, R11, 0x10, R114, 0x78, !PT ;  /* 0x000000100b0b7812 */ /* 0x000fe400078e7872 */
[----:B------:R-:W-:Y:S02]  /*06e0*/  LEA R6, R3, R4, 0x4 ;  /* 0x0000000403067211 */ /* 0x000fe400078e20ff */
[----:B------:R-:W-:Y:S02]  /*06f0*/  LEA R9, R14, R7, 0x1 ;  /* 0x000000070e097211 */ /* 0x000fe400078e08ff */
[-C--:B------:R-:W-:Y:S02]  /*0700*/  LEA R78, P1, R10, R95.reuse, 0x1 ;  /* 0x0000005f0a4e7211 */ /* 0x080fe400078208ff */
[----:B------:R-:W-:-:S02]  /*0710*/  LEA R80, P2, R4, R95, 0x1 ;  /* 0x0000005f04507211 */ /* 0x000fc400078408ff */
[----:B------:R-:W-:Y:S02]  /*0720*/  IADD3 R118, R11, R118, RZ ;  /* 0x000000760b767210 */ /* 0x000fe40007ffe0ff */
[----:B------:R-:W-:Y:S02]  /*0730*/  LEA R82, P3, R8, R95, 0x1 ;  /* 0x0000005f08527211 */ /* 0x000fe400078608ff */
[----:B------:R-:W-:Y:S02]  /*0740*/  LEA R12, R3, R6, 0x5 ;  /* 0x00000006030c7211 */ /* 0x000fe400078e28ff */
[----:B------:R-:W-:Y:S02]  /*0750*/  LEA R11, R14, R9, 0x1 ;  /* 0x000000090e0b7211 */ /* 0x000fe400078e08ff */
[----:B------:R-:W-:Y:S02]  /*0760*/  LEA.HI.X.SX32 R79, R10, R15, 0x1, P1 ;  /* 0x0000000f0a4f7211 */ /* 0x000fe400008f0eff */
[----:B------:R-:W-:-:S02]  /*0770*/  LEA R88, P1, R6, R95, 0x1 ;  /* 0x0000005f06587211 */ /* 0x000fc400078208ff */
[-C--:B------:R-:W-:Y:S02]  /*0780*/  LEA.HI.X.SX32 R81, R4, R15.reuse, 0x1, P2 ;  /* 0x0000000f04517211 */ /* 0x080fe400010f0eff */
[----:B------:R-:W-:Y:S02]  /*0790*/  LEA.HI.X.SX32 R83, R8, R15, 0x1, P3 ;  /* 0x0000000f08537211 */ /* 0x000fe400018f0eff */
[----:B------:R-:W-:Y:S02]  /*07a0*/  LEA R4, R3, R12, 0x4 ;  /* 0x0000000c03047211 */ /* 0x000fe400078e20ff */
[----:B------:R-:W-:Y:S02]  /*07b0*/  LEA R8, R14, R11, 0x1 ;  /* 0x0000000b0e087211 */ /* 0x000fe400078e08ff */
[----:B------:R-:W-:Y:S02]  /*07c0*/  LEA.HI.X.SX32 R89, R6, R15, 0x1, P1 ;  /* 0x0000000f06597211 */ /* 0x000fe400008f0eff */
[----:B------:R-:W-:-:S02]  /*07d0*/  LEA R84, P4, R5, R95, 0x1 ;  /* 0x0000005f05547211 */ /* 0x000fc400078808ff */
[-C--:B------:R-:W-:Y:S02]  /*07e0*/  LEA R90, P1, R12, R95.reuse, 0x1 ;  /* 0x0000005f0c5a7211 */ /* 0x080fe400078208ff */
[----:B------:R-:W-:Y:S02]  /*07f0*/  LEA R92, P2, R4, R95, 0x1 ;  /* 0x0000005f045c7211 */ /* 0x000fe400078408ff */
[----:B------:R-:W-:Y:S02]  /*0800*/  LEA R6, R14, R8, 0x1 ;  /* 0x000000080e067211 */ /* 0x000fe400078e08ff */
[-C--:B------:R-:W-:Y:S02]  /*0810*/  LEA.HI.X.SX32 R85, R5, R15.reuse, 0x1, P4 ;  /* 0x0000000f05557211 */ /* 0x080fe400020f0eff */
[----:B------:R-:W-:Y:S02]  /*0820*/  LEA.HI.X.SX32 R91, R12, R15, 0x1, P1 ;  /* 0x0000000f0c5b7211 */ /* 0x000fe400008f0eff */
[----:B------:R-:W-:-:S02]  /*0830*/  LEA R5, R3, R4, 0x4 ;  /* 0x0000000403057211 */ /* 0x000fc400078e20ff */
[----:B------:R-:W-:Y:S02]  /*0840*/  LEA.HI.X.SX32 R93, R4, R15, 0x1, P2 ;  /* 0x0000000f045d7211 */ /* 0x000fe400010f0eff */
[----:B------:R-:W-:Y:S02]  /*0850*/  LEA R96, P1, R9, R108, 0x1 ;  /* 0x0000006c09607211 */ /* 0x000fe400078208ff */
[----:B------:R-:W-:Y:S02]  /*0860*/  LEA R4, R14, R6, 0x1 ;  /* 0x000000060e047211 */ /* 0x000fe400078e08ff */
[----:B------:R-:W-:Y:S02]  /*0870*/  LEA R94, P3, R5, R95, 0x1 ;  /* 0x0000005f055e7211 */ /* 0x000fe400078608ff */
[----:B------:R-:W-:Y:S02]  /*0880*/  LEA.HI.X.SX32 R97, R9, R76, 0x1, P1 ;  /* 0x0000004c09617211 */ /* 0x000fe400008f0eff */
[----:B------:R-:W-:-:S02]  /*0890*/  LEA R104, P1, R4, R108, 0x1 ;  /* 0x0000006c04687211 */ /* 0x000fc400078208ff */
[----:B------:R-:W-:Y:S02]  /*08a0*/  LEA R86, P0, R7, R108, 0x1 ;  /* 0x0000006c07567211 */ /* 0x000fe400078008ff */
[----:B------:R-:W-:Y:S02]  /*08b0*/  LEA.HI.X.SX32 R95, R5, R15, 0x1, P3 ;  /* 0x0000000f055f7211 */ /* 0x000fe400018f0eff */
[----:B------:R-:W-:Y:S02]  /*08c0*/  LEA R5, R14, R4, 0x1 ;  /* 0x000000040e057211 */ /* 0x000fe400078e08ff */
[-C--:B------:R-:W-:Y:S02]  /*08d0*/  LEA.HI.X.SX32 R105, R4, R76.reuse, 0x1, P1 ;  /* 0x0000004c04697211 */ /* 0x080fe400008f0eff */
[----:B------:R-:W-:Y:S02]  /*08e0*/  LEA.HI.X.SX32 R87, R7, R76, 0x1, P0 ;  /* 0x0000004c07577211 */ /* 0x000fe400000f0eff */
[----:B------:R-:W-:-:S02]  /*08f0*/  SHF.R.S32.HI R4, RZ, 0x6, R0 ;  /* 0x00000006ff047819 */ /* 0x000fc40000011400 */
[CC--:B------:R-:W-:Y:S02]  /*0900*/  LEA R98, P0, R11.reuse, R108.reuse, 0x1 ;  /* 0x0000006c0b627211 */ /* 0x0c0fe400078008ff */
[----:B------:R-:W-:Y:S02]  /*0910*/  LEA R100, P2, R8, R108, 0x1 ;  /* 0x0000006c08647211 */ /* 0x000fe400078408ff */
[----:B------:R-:W-:Y:S02]  /*0920*/  LEA R7, R14, R5, 0x1 ;  /* 0x000000050e077211 */ /* 0x000fe400078e08ff */
[----:B------:R-:W-:Y:S02]  /*0930*/  SGXT R4, R4, 0x1 ;  /* 0x000000010404781a */ /* 0x000fe40000000200 */
[-C--:B------:R-:W-:Y:S02]  /*0940*/  LEA.HI.X.SX32 R99, R11, R76.reuse, 0x1, P0 ;  /* 0x0000004c0b637211 */ /* 0x080fe400000f0eff */
[----:B------:R-:W-:-:S02]  /*0950*/  LEA.HI.X.SX32 R101, R8, R76, 0x1, P2 ;  /* 0x0000004c08657211 */ /* 0x000fc400010f0eff */
[-C--:B------:R-:W-:Y:S02]  /*0960*/  LEA R102, P0, R6, R108.reuse, 0x1 ;  /* 0x0000006c06667211 */ /* 0x080fe400078008ff */
[-C--:B------:R-:W-:Y:S02]  /*0970*/  LEA R106, P2, R5, R108.reuse, 0x1 ;  /* 0x0000006c056a7211 */ /* 0x080fe400078408ff */
[----:B------:R-:W-:Y:S02]  /*0980*/  LEA R108, P3, R7, R108, 0x1 ;  /* 0x0000006c076c7211 */ /* 0x000fe400078608ff */
[----:B------:R-:W-:Y:S02]  /*0990*/  LOP3.LUT R123, R4, 0x90, RZ, 0xc0, !PT ;  /* 0x00000090047b7812 */ /* 0x000fe400078ec0ff */
[----:B------:R-:W-:Y:S02]  /*09a0*/  LOP3.LUT R122, R13, 0x30, R114, 0x78, !PT ;  /* 0x000000300d7a7812 */ /* 0x000fe400078e7872 */
[----:B------:R-:W-:-:S02]  /*09b0*/  LEA.HI.X.SX32 R103, R6, R76, 0x1, P0 ;  /* 0x0000004c06677211 */ /* 0x000fc400000f0eff */
[-C--:B------:R-:W-:Y:S02]  /*09c0*/  LEA.HI.X.SX32 R107, R5, R76.reuse, 0x1, P2 ;  /* 0x0000004c056b7211 */ /* 0x080fe400010f0eff */
[----:B------:R-:W-:Y:S02]  /*09d0*/  LEA.HI.X.SX32 R109, R7, R76, 0x1, P3 ;  /* 0x0000004c076d7211 */ /* 0x000fe400018f0eff */
[----:B------:R-:W-:Y:S02]  /*09e0*/  MOV R76, 0x3f800000 ;  /* 0x3f800000004c7802 */ /* 0x000fe40000000f00 */
[----:B------:R-:W-:Y:S02]  /*09f0*/  MOV R133, 0xff800000 ;  /* 0xff80000000857802 */ /* 0x000fe40000000f00 */
[----:B------:R-:W-:Y:S02]  /*0a00*/  MOV R121, RZ ;  /* 0x000000ff00797202 */ /* 0x000fe40000000f00 */
[----:B------:R-:W-:-:S02]  /*0a10*/  MOV R119, RZ ;  /* 0x000000ff00777202 */ /* 0x000fc40000000f00 */
[----:B------:R-:W-:Y:S02]  /*0a20*/  MOV R132, 0xff800000 ;  /* 0xff80000000847802 */ /* 0x000fe40000000f00 */
[----:B------:R-:W-:Y:S02]  /*0a30*/  MOV R127, 0x3f800000 ;  /* 0x3f800000007f7802 */ /* 0x000fe40000000f00 */
[----:B------:R-:W-:Y:S02]  /*0a40*/  LOP3.LUT R123, R123, 0x17e, R114, 0x78, !PT ;  /* 0x0000017e7b7b7812 */ /* 0x000fe400078e7872 */
[C---:B------:R-:W-:Y:S02]  /*0a50*/  LOP3.LUT R124, R117.reuse, 0x20, RZ, 0x3c, !PT ;  /* 0x00000020757c7812 */ /* 0x040fe400078e3cff */
[C---:B------:R-:W-:Y:S02]  /*0a60*/  LOP3.LUT R125, R117.reuse, 0x40, RZ, 0x3c, !PT ;  /* 0x00000040757d7812 */ /* 0x040fe400078e3cff */
[----:B------:R-:W-:-:S02]  /*0a70*/  LOP3.LUT R126, R117, 0x60, RZ, 0x3c, !PT ;  /* 0x00000060757e7812 */ /* 0x000fc400078e3cff */
[----:B------:R-:W-:-:S07]  /*0a80*/  LOP3.LUT R120, R122, 0x40, RZ, 0x3c, !PT ;  /* 0x000000407a787812 */ /* 0x000fce00078e3cff */
.L_x_1:
[----:B------:R-:W-:-:S04]  /*0a90*/  IMAD.WIDE R8, R121, 0x2, R88 ;  /* 0x0000000279087825 */ /* 0x000fc800078e0258 */
[C---:B------:R-:W-:Y:S02]  /*0aa0*/  IMAD.WIDE R10, R121.reuse, 0x2, R82 ;  /* 0x00000002790a7825 */ /* 0x040fe400078e0252 */
[----:B------:R-:W2:Y:S02]  /*0ab0*/  LDG.E.U16 R8, desc[UR10][R8.64] ;  /* 0x0000000a08087981 */ /* 0x000ea4000c1e1500 */
[C---:B------:R-:W-:Y:S02]  /*0ac0*/  IMAD.WIDE R12, R121.reuse, 0x2, R90 ;  /* 0x00000002790c7825 */ /* 0x040fe400078e025a */
[----:B------:R-:W3:Y:S02]  /*0ad0*/  LDG.E.U16 R10, desc[UR10][R10.64] ;  /* 0x0000000a0a0a7981 */ /* 0x000ee4000c1e1500 */
[C---:B------:R-:W-:Y:S02]  /*0ae0*/  IMAD.WIDE R14, R121.reuse, 0x2, R92 ;  /* 0x00000002790e7825 */ /* 0x040fe400078e025c */
[----:B------:R-:W4:Y:S02]  /*0af0*/  LDG.E.U16 R12, desc[UR10][R12.64] ;  /* 0x0000000a0c0c7981 */ /* 0x000f24000c1e1500 */
[----:B------:R-:W-:-:S02]  /*0b00*/  IMAD.WIDE R20, R121, 0x2, R94 ;  /* 0x0000000279147825 */ /* 0x000fc400078e025e */
[----:B------:R-:W5:Y:S02]  /*0b10*/  LDG.E.U16 R14, desc[UR10][R14.64] ;  /* 0x0000000a0e0e7981 */ /* 0x000f64000c1e1500 */
[C---:B------:R-:W-:Y:S02]  /*0b20*/  IMAD.WIDE R22, R121.reuse, 0x2, R84 ;  /* 0x0000000279167825 */ /* 0x040fe400078e0254 */
[----:B------:R-:W5:Y:S02]  /*0b30*/  LDG.E.U16 R20, desc[UR10][R20.64] ;  /* 0x0000000a14147981 */ /* 0x000f64000c1e1500 */
[C---:B------:R-:W-:Y:S02]  /*0b40*/  IMAD.WIDE R4, R121.reuse, 0x2, R78 ;  /* 0x0000000279047825 */ /* 0x040fe400078e024e */
[----:B------:R-:W5:Y:S02]  /*0b50*/  LDG.E.U16 R22, desc[UR10][R22.64] ;  /* 0x0000000a16167981 */ /* 0x000f64000c1e1500 */
[----:B------:R-:W-:-:S02]  /*0b60*/  IMAD.WIDE R6, R121, 0x2, R80 ;  /* 0x0000000279067825 */ /* 0x000fc400078e0250 */
[----:B------:R-:W5:Y:S04]  /*0b70*/  LDG.E.U16 R28, desc[UR10][R4.64] ;  /* 0x0000000a041c7981 */ /* 0x000f68000c1e1500 */
[----:B------:R-:W5:Y:S01]  /*0b80*/  LDG.E.U16 R30, desc[UR10][R6.64] ;  /* 0x0000000a061e7981 */ /* 0x000f62000c1e1500 */
[----:B------:R-:W-:Y:S01]  /*0b90*/  BAR.SYNC.DEFER_BLOCKING 0x0 ;  /* 0x0000000000007b1d */ /* 0x000fe20000010000 */
[----:B------:R-:W-:-:S05]  /*0ba0*/  IMAD.WIDE R142, R119, 0x2, R102 ;  /* 0x00000002778e7825 */ /* 0x000fca00078e0266 */
[----:B--2---:R-:W-:Y:S04]  /*0bb0*/  STS.U16 [R123+UR6+0x400], R8 ;  /* 0x000400087b007988 */ /* 0x004fe80008000406 */
[----:B---3--:R-:W-:Y:S04]  /*0bc0*/  STS.U16 [R123+UR6+0x600], R10 ;  /* 0x0006000a7b007988 */ /* 0x008fe80008000406 */
[----:B----4-:R-:W-:Y:S04]  /*0bd0*/  STS.U16 [R123+UR6+0x800], R12 ;  /* 0x0008000c7b007988 */ /* 0x010fe80008000406 */
[----:B-----5:R-:W-:Y:S04]  /*0be0*/  STS.U16 [R123+UR6+0xa00], R14 ;  /* 0x000a000e7b007988 */ /* 0x020fe80008000406 */
[----:B------:R-:W-:Y:S04]  /*0bf0*/  STS.U16 [R123+UR6+0xc00], R20 ;  /* 0x000c00147b007988 */ /* 0x000fe80008000406 */
[----:B------:R-:W-:Y:S04]  /*0c00*/  STS.U16 [R123+UR6+0xe00], R22 ;  /* 0x000e00167b007988 */ /* 0x000fe80008000406 */
[----:B------:R-:W-:Y:S04]  /*0c10*/  STS.U16 [R123+UR6], R28 ;  /* 0x0000001c7b007988 */ /* 0x000fe80008000406 */
[----:B------:R-:W-:Y:S01]  /*0c20*/  STS.U16 [R123+UR6+0x200], R30 ;  /* 0x0002001e7b007988 */ /* 0x000fe20008000406 */
[----:B------:R-:W-:Y:S06]  /*0c30*/  BAR.SYNC.DEFER_BLOCKING 0x0 ;  /* 0x0000000000007b1d */ /* 0x000fec0000010000 */
[----:B------:R-:W-:Y:S04]  /*0c40*/  LDSM.16.MT88.4 R4, [R2+0x1000] ;  /* 0x001000000204783b */ /* 0x000fe80000004200 */
[----:B------:R-:W0:Y:S04]  /*0c50*/  LDSM.16.M88.4 R64, [R118] ;  /* 0x000000007640783b */ /* 0x000e280000000200 */
[----:B------:R-:W1:Y:S04]  /*0c60*/  LDSM.16.M88.4 R52, [R118+0x200] ;  /* 0x000200007634783b */ /* 0x000e680000000200 */
[----:B------:R-:W2:Y:S04]  /*0c70*/  LDSM.16.M88.4 R48, [R118+0x400] ;  /* 0x000400007630783b */ /* 0x000ea80000000200 */
[----:B------:R-:W3:Y:S04]  /*0c80*/  LDSM.16.M88.4 R44, [R118+0x600] ;  /* 0x00060000762c783b */ /* 0x000ee80000000200 */
[----:B------:R-:W4:Y:S04]  /*0c90*/  LDSM.16.M88.4 R36, [R118+0x800] ;  /* 0x000800007624783b */ /* 0x000f280000000200 */
[----:B------:R-:W5:Y:S04]  /*0ca0*/  LDSM.16.M88.4 R28, [R118+0xa00] ;  /* 0x000a0000761c783b */ /* 0x000f680000000200 */
[----:B------:R-:W-:Y:S01]  /*0cb0*/  LDSM.16.M88.4 R128, [R118+0xe00] ;  /* 0x000e00007680783b */ /* 0x000fe20000000200 */
[----:B------:R-:W-:-:S03]  /*0cc0*/  IMAD.WIDE R138, R119, 0x2, R98 ;  /* 0x00000002778a7825 */ /* 0x000fc600078e0262 */
[----:B------:R-:W5:Y:S01]  /*0cd0*/  LDG.E.U16 R142, desc[UR10][R142.64] ;  /* 0x0000000a8e8e7981 */ /* 0x000f62000c1e1500 */
[----:B------:R-:W-:-:S03]  /*0ce0*/  IMAD.WIDE R144, R119, 0x2, R104 ;  /* 0x0000000277907825 */ /* 0x000fc600078e0268 */
[----:B------:R-:W5:Y:S01]  /*0cf0*/  LDG.E.U16 R138, desc[UR10][R138.64] ;  /* 0x0000000a8a8a7981 */ /* 0x000f62000c1e1500 */
[----:B------:R-:W-:-:S03]  /*0d00*/  IMAD.WIDE R148, R119, 0x2, R106 ;  /* 0x0000000277947825 */ /* 0x000fc600078e026a */
[----:B------:R-:W5:Y:S01]  /*0d10*/  LDG.E.U16 R141, desc[UR10][R144.64] ;  /* 0x0000000a908d7981 */ /* 0x000f62000c1e1500 */
[C---:B0-----:R-:W-:Y:S01]  /*0d20*/  HMMA.16816.F32 R68, R4.reuse, R64, RZ ;  /* 0x000000400444723c */ /* 0x041fe200000018ff */
[----:B------:R-:W-:Y:S02]  /*0d30*/  IMAD.WIDE R150, R119, 0x2, R108 ;  /* 0x0000000277967825 */ /* 0x000fe400078e026c */
[----:B------:R-:W5:Y:S03]  /*0d40*/  LDG.E.U16 R146, desc[UR10][R148.64] ;  /* 0x0000000a94927981 */ /* 0x000f66000c1e1500 */
[C---:B------:R-:W-:Y:S01]  /*0d50*/  HMMA.16816.F32 R64, R4.reuse, R66, RZ ;  /* 0x000000420440723c */ /* 0x040fe200000018ff */
[----:B------:R-:W5:Y:S05]  /*0d60*/  LDG.E.U16 R151, desc[UR10][R150.64] ;  /* 0x0000000a96977981 */ /* 0x000f6a000c1e1500 */
[C---:B-1----:R-:W-:Y:S06]  /*0d70*/  HMMA.16816.F32 R56, R4.reuse, R52, RZ ;  /* 0x000000340438723c */ /* 0x042fec00000018ff */
[C---:B------:R-:W-:Y:S06]  /*0d80*/  HMMA.16816.F32 R52, R4.reuse, R54, RZ ;  /* 0x000000360434723c */ /* 0x040fec00000018ff */
[----:B------:R-:W-:Y:S01]  /*0d90*/  FMUL R8, R68, UR5 ;  /* 0x0000000544087c20 */ /* 0x000fe20008400000 */
[----:B------:R-:W-:Y:S01]  /*0da0*/  FMUL R9, R69, UR5 ;  /* 0x0000000545097c20 */ /* 0x000fe20008400000 */
[----:B--2---:R-:W-:Y:S04]  /*0db0*/  HMMA.16816.F32 R60, R4, R48, RZ ;  /* 0x00000030043c723c */ /* 0x004fe800000018ff */
[----:B------:R-:W-:Y:S01]  /*0dc0*/  FMUL R10, R64, UR5 ;  /* 0x00000005400a7c20 */ /* 0x000fe20008400000 */
[----:B------:R-:W-:Y:S01]  /*0dd0*/  FMNMX R9, R8, R9, !PT ;  /* 0x0000000908097209 */ /* 0x000fe20007800000 */
[----:B------:R-:W-:-:S03]  /*0de0*/  FMUL R8, R65, UR5 ;  /* 0x0000000541087c20 */ /* 0x000fc60008400000 */
[----:B------:R-:W-:Y:S01]  /*0df0*/  FMNMX R11, R10, R9, !PT ;  /* 0x000000090a0b7209 */ /* 0x000fe20007800000 */
[----:B------:R-:W-:Y:S01]  /*0e00*/  HMMA.16816.F32 R48, R4, R50, RZ ;  /* 0x000000320430723c */ /* 0x000fe200000018ff */
[----:B------:R-:W-:Y:S02]  /*0e10*/  FMUL R9, R56, UR5 ;  /* 0x0000000538097c20 */ /* 0x000fe40008400000 */
[----:B------:R-:W-:Y:S01]  /*0e20*/  FMNMX R10, R8, R11, !PT ;  /* 0x0000000b080a7209 */ /* 0x000fe20007800000 */
[----:B------:R-:W-:-:S03]  /*0e30*/  FMUL R8, R57, UR5 ;  /* 0x0000000539087c20 */ /* 0x000fc60008400000 */
[----:B------:R-:W-:Y:S01]  /*0e40*/  FMNMX R11, R9, R10, !PT ;  /* 0x0000000a090b7209 */ /* 0x000fe20007800000 */
[----:B---3--:R-:W-:Y:S01]  /*0e50*/  HMMA.16816.F32 R72, R4, R44, RZ ;  /* 0x0000002c0448723c */ /* 0x008fe200000018ff */
[----:B------:R-:W-:Y:S02]  /*0e60*/  FMUL R9, R52, UR5 ;  /* 0x0000000534097c20 */ /* 0x000fe40008400000 */
[----:B------:R-:W-:Y:S01]  /*0e70*/  FMNMX R8, R8, R11, !PT ;  /* 0x0000000b08087209 */ /* 0x000fe20007800000 */
[----:B------:R-:W-:-:S03]  /*0e80*/  FMUL R12, R53, UR5 ;  /* 0x00000005350c7c20 */ /* 0x000fc60008400000 */
[----:B------:R-:W-:Y:S01]  /*0e90*/  FMNMX R15, R9, R8, !PT ;  /* 0x00000008090f7209 */ /* 0x000fe20007800000 */
[----:B------:R-:W-:Y:S01]  /*0ea0*/  HMMA.16816.F32 R44, R4, R46, RZ ;  /* 0x0000002e042c723c */ /* 0x000fe200000018ff */
[----:B------:R-:W0:Y:S01]  /*0eb0*/  LDSM.16.M88.4 R8, [R118+0xc00] ;  /* 0x000c00007608783b */ /* 0x000e220000000200 */
[----:B------:R-:W-:Y:S01]  /*0ec0*/  FMUL R13, R60, UR5 ;  /* 0x000000053c0d7c20 */ /* 0x000fe20008400000 */
[----:B------:R-:W-:Y:S01]  /*0ed0*/  FMNMX R14, R12, R15, !PT ;  /* 0x0000000f0c0e7209 */ /* 0x000fe20007800000 */
[----:B------:R-:W-:-:S03]  /*0ee0*/  FMUL R12, R61, UR5 ;  /* 0x000000053d0c7c20 */ /* 0x000fc60008400000 */
[----:B------:R-:W-:Y:S01]  /*0ef0*/  FMNMX R15, R13, R14, !PT ;  /* 0x0000000e0d0f7209 */ /* 0x000fe20007800000 */
[----:B----4-:R-:W-:Y:S01]  /*0f00*/  HMMA.16816.F32 R40, R4, R36, RZ ;  /* 0x000000240428723c */ /* 0x010fe200000018ff */
[----:B------:R-:W-:Y:S02]  /*0f10*/  FMUL R13, R48, UR5 ;  /* 0x00000005300d7c20 */ /* 0x000fe40008400000 */
        /* <DEDUP_REMOVED lines=8> */
[----:B-----5:R-:W-:Y:S01]  /*0fa0*/  HMMA.16816.F32 R32, R4, R28, RZ ;  /* 0x0000001c0420723c */ /* 0x020fe200000018ff */
        /* <DEDUP_REMOVED lines=9> */
[----:B0-----:R-:W-:Y:S03]  /*1040*/  HMMA.16816.F32 R20, R4, R8, RZ ;  /* 0x000000080414723c */ /* 0x001fe600000018ff */
[----:B------:R-:W-:Y:S01]  /*1050*/  FMNMX R13, R12, R13, !PT ;  /* 0x0000000d0c0d7209 */ /* 0x000fe20007800000 */
[----:B------:R-:W-:-:S03]  /*1060*/  FMUL R12, R37, UR5 ;  /* 0x00000005250c7c20 */ /* 0x000fc60008400000 */
[----:B------:R-:W-:-:S05]  /*1070*/  FMUL R8, R36, UR5 ;  /* 0x0000000524087c20 */ /* 0x000fca0008400000 */
[----:B------:R-:W-:Y:S01]  /*1080*/  FMNMX R15, R8, R13, !PT ;  /* 0x0000000d080f7209 */ /* 0x000fe20007800000 */
[----:B------:R-:W-:Y:S01]  /*1090*/  FMUL R13, R32, UR5 ;  /* 0x00000005200d7c20 */ /* 0x000fe20008400000 */
[----:B------:R-:W-:Y:S02]  /*10a0*/  HMMA.16816.F32 R8, R4, R10, RZ ;  /* 0x0000000a0408723c */ /* 0x000fe400000018ff */
[----:B------:R-:W-:Y:S01]  /*10b0*/  FMNMX R12, R12, R15, !PT ;  /* 0x0000000f0c0c7209 */ /* 0x000fe20007800000 */
[----:B------:R-:W-:-:S03]  /*10c0*/  FMUL R134, R33, UR5 ;  /* 0x0000000521867c20 */ /* 0x000fc60008400000 */
[----:B------:R-:W-:Y:S02]  /*10d0*/  FMNMX R135, R13, R12, !PT ;  /* 0x0000000c0d877209 */ /* 0x000fe40007800000 */
[----:B------:R-:W-:Y:S02]  /*10e0*/  HMMA.16816.F32 R12, R4, R128, RZ ;  /* 0x00000080040c723c */ /* 0x000fe400000018ff */
[----:B------:R-:W-:-:S05]  /*10f0*/  FMNMX R135, R134, R135, !PT ;  /* 0x0000008786877209 */ /* 0x000fca0007800000 */
[----:B------:R-:W-:Y:S01]  /*1100*/  FMUL R128, R28, UR5 ;  /* 0x000000051c807c20 */ /* 0x000fe20008400000 */
[----:B------:R-:W-:Y:S01]  /*1110*/  FMUL R129, R29, UR5 ;  /* 0x000000051d817c20 */ /* 0x000fe20008400000 */
[----:B------:R-:W-:Y:S03]  /*1120*/  HMMA.16816.F32 R4, R4, R130, RZ ;  /* 0x000000820404723c */ /* 0x000fe600000018ff */
[----:B------:R-:W-:Y:S01]  /*1130*/  FMNMX R134, R128, R135, !PT ;  /* 0x0000008780867209 */ /* 0x000fe20007800000 */
[----:B------:R-:W-:-:S03]  /*1140*/  FMUL R128, R20, UR5 ;  /* 0x0000000514807c20 */ /* 0x000fc60008400000 */
        /* <DEDUP_REMOVED lines=14> */
[----:B------:R-:W-:-:S04]  /*1230*/  FMNMX R128, R128, R131, !PT ;  /* 0x0000008380807209 */ /* 0x000fc80007800000 */
[----:B------:R-:W-:-:S05]  /*1240*/  FMNMX R134, R129, R128, !PT ;  /* 0x0000008081867209 */ /* 0x000fca0007800000 */
[----:B------:R-:W0:Y:S01]  /*1250*/  SHFL.BFLY PT, R129, R134, 0x2, 0x1f ;  /* 0x0c401f0086817f89 */ /* 0x000e2200000e0000 */
[----:B------:R-:W-:-:S05]  /*1260*/  IMAD.WIDE R130, R119, 0x2, R96 ;  /* 0x0000000277827825 */ /* 0x000fca00078e0260 */
[----:B------:R-:W2:Y:S01]  /*1270*/  LDG.E.U16 R137, desc[UR10][R130.64] ;  /* 0x0000000a82897981 */ /* 0x000ea2000c1e1500 */
[----:B0-----:R-:W-:-:S05]  /*1280*/  FMNMX R140, R134, R129, !PT ;  /* 0x00000081868c7209 */ /* 0x001fca0007800000 */
[----:B------:R-:W0:Y:S01]  /*1290*/  SHFL.BFLY PT, R147, R140, 0x1, 0x1f ;  /* 0x0c201f008c937f89 */ /* 0x000e2200000e0000 */
[----:B------:R-:W-:-:S04]  /*12a0*/  IMAD.WIDE R128, R119, 0x2, R86 ;  /* 0x0000000277807825 */ /* 0x000fc800078e0256 */
[----:B------:R-:W-:Y:S01]  /*12b0*/  IMAD.WIDE R134, R119, 0x2, R100 ;  /* 0x0000000277867825 */ /* 0x000fe200078e0264 */
[----:B------:R1:W3:Y:S01]  /*12c0*/  LDG.E.U16 R136, desc[UR10][R128.64] ;  /* 0x0000000a80887981 */ /* 0x0002e2000c1e1500 */
[----:B0-----:R-:W-:-:S03]  /*12d0*/  FMNMX R140, R140, R147, !PT ;  /* 0x000000938c8c7209 */ /* 0x001fc60007800000 */
[----:B------:R0:W4:Y:S01]  /*12e0*/  LDG.E.U16 R147, desc[UR10][R134.64] ;  /* 0x0000000a86937981 */ /* 0x000122000c1e1500 */
[----:B-1----:R-:W-:Y:S01]  /*12f0*/  FMNMX R128, R140, R133, !PT ;  /* 0x000000858c807209 */ /* 0x002fe20007800000 */
[----:B------:R-:W-:Y:S04]  /*1300*/  BAR.SYNC.DEFER_BLOCKING 0x0 ;  /* 0x0000000000007b1d */ /* 0x000fe80000010000 */
[--C-:B------:R-:W-:Y:S01]  /*1310*/  FFMA R68, R68, UR5, -R128.reuse ;  /* 0x0000000544447c23 */ /* 0x100fe20008000880 */
[----:B------:R-:W-:-:S03]  /*1320*/  FFMA R64, R64, UR5, -R128 ;  /* 0x0000000540407c23 */ /* 0x000fc60008000880 */
[----:B------:R-:W-:Y:S01]  /*1330*/  FMUL R140, R68, 1.4426950216293334961 ;  /* 0x3fb8aa3b448c7820 */ /* 0x000fe20000400000 */
[----:B------:R-:W-:Y:S01]  /*1340*/  FMUL R129, R64, 1.4426950216293334961 ;  /* 0x3fb8aa3b40817820 */ /* 0x000fe20000400000 */
[--C-:B------:R-:W-:Y:S01]  /*1350*/  FFMA R68, R65, UR5, -R128.reuse ;  /* 0x0000000541447c23 */ /* 0x100fe20008000880 */
[----:B------:R-:W-:Y:S01]  /*1360*/  FMUL R64, R70, UR5 ;  /* 0x0000000546407c20 */ /* 0x000fe20008400000 */
[----:B------:R-:W-:Y:S01]  /*1370*/  FMUL R65, R71, UR5 ;  /* 0x0000000547417c20 */ /* 0x000fe20008400000 */
[--C-:B------:R-:W-:Y:S01]  /*1380*/  FFMA R69, R69, UR5, -R128.reuse ;  /* 0x0000000545457c23 */ /* 0x100fe20008000880 */
[----:B------:R-:W-:Y:S01]  /*1390*/  FMUL R130, R68, 1.4426950216293334961 ;  /* 0x3fb8aa3b44827820 */ /* 0x000fe20000400000 */
[----:B------:R-:W-:Y:S02]  /*13a0*/  FMUL R68, R66, UR5 ;  /* 0x0000000542447c20 */ /* 0x000fe40008400000 */
[----:B------:R-:W-:Y:S01]  /*13b0*/  FMNMX R65, R64, R65, !PT ;  /* 0x0000004140417209 */ /* 0x000fe20007800000 */
[----:B------:R-:W-:Y:S01]  /*13c0*/  FMUL R143, R69, 1.4426950216293334961 ;  /* 0x3fb8aa3b458f7820 */ /* 0x000fe20000400000 */
[--C-:B------:R-:W-:Y:S01]  /*13d0*/  FFMA R69, R56, UR5, -R128.reuse ;  /* 0x0000000538457c23 */ /* 0x100fe20008000880 */
[----:B------:R-:W-:Y:S01]  /*13e0*/  FMUL R56, R67, UR5 ;  /* 0x0000000543387c20 */ /* 0x000fe20008400000 */
[----:B------:R-:W-:Y:S01]  /*13f0*/  FMNMX R65, R68, R65, !PT ;  /* 0x0000004144417209 */ /* 0x000fe20007800000 */
[----:B------:R-:W-:Y:S01]  /*1400*/  FMUL R64, R58, UR5 ;  /* 0x000000053a407c20 */ /* 0x000fe20008400000 */
[----:B------:R-:W-:-:S02]  /*1410*/  FFMA R57, R57, UR5, -R128 ;  /* 0x0000000539397c23 */ /* 0x000fc40008000880 */
[----:B------:R-:W-:Y:S01]  /*1420*/  FMNMX R65, R56, R65, !PT ;  /* 0x0000004138417209 */ /* 0x000fe20007800000 */
[----:B------:R-:W-:Y:S01]  /*1430*/  FMUL R56, R59, UR5 ;  /* 0x000000053b387c20 */ /* 0x000fe20008400000 */
[----:B------:R-:W-:Y:S02]  /*1440*/  FMUL R131, R57, 1.4426950216293334961 ;  /* 0x3fb8aa3b39837820 */ /* 0x000fe40000400000 */
[----:B------:R-:W-:Y:S01]  /*1450*/  FMNMX R65, R64, R65, !PT ;  /* 0x0000004140417209 */ /* 0x000fe20007800000 */
[----:B------:R-:W-:Y:S01]  /*1460*/  FMUL R57, R54, UR5 ;  /* 0x0000000536397c20 */ /* 0x000fe20008400000 */
[----:B------:R-:W-:Y:S02]  /*1470*/  FFMA R64, R52, UR5, -R128 ;  /* 0x0000000534407c23 */ /* 0x000fe40008000880 */
[----:B------:R-:W-:Y:S01]  /*1480*/  FMNMX R56, R56, R65, !PT ;  /* 0x0000004138387209 */ /* 0x000fe20007800000 */
[----:B------:R-:W-:-:S03]  /*1490*/  FMUL R52, R55, UR5 ;  /* 0x0000000537347c20 */ /* 0x000fc60008400000 */
[----:B------:R-:W-:Y:S01]  /*14a0*/  FMNMX R57, R57, R56, !PT ;  /* 0x0000003839397209 */ /* 0x000fe20007800000 */
[----:B------:R-:W-:Y:S01]  /*14b0*/  FMUL R56, R62, UR5 ;  /* 0x000000053e387c20 */ /* 0x000fe20008400000 */
[----:B------:R-:W-:Y:S02]  /*14c0*/  FMUL R69, R69, 1.4426950216293334961 ;  /* 0x3fb8aa3b45457820 */ /* 0x000fe40000400000 */
[----:B------:R-:W-:Y:S01]  /*14d0*/  FMNMX R57, R52, R57, !PT ;  /* 0x0000003934397209 */ /* 0x000fe20007800000 */
[----:B------:R-:W-:Y:S01]  /*14e0*/  FFMA R53, R53, UR5, -R128 ;  /* 0x0000000535357c23 */ /* 0x000fe20008000880 */
[----:B------:R-:W-:Y:S01]  /*14f0*/  FMUL R52, R63, UR5 ;  /* 0x000000053f347c20 */ /* 0x000fe20008400000 */
[----:B------:R1:W-:Y:S01]  /*1500*/  MUFU.EX2 R68, R69 ;  /* 0x0000004500447308 */ /* 0x0003e20000000800 */
[----:B------:R-:W-:-:S04]  /*1510*/  FMNMX R57, R56, R57, !PT ;  /* 0x0000003938397209 */ /* 0x000fc80007800000 */
[----:B------:R-:W-:Y:S01]  /*1520*/  FMNMX R56, R52, R57, !PT ;  /* 0x0000003934387209 */ /* 0x000fe20007800000 */
[----:B-1----:R-:W-:Y:S01]  /*1530*/  FMUL R69, R53, 1.4426950216293334961 ;  /* 0x3fb8aa3b35457820 */ /* 0x002fe20000400000 */
[----:B------:R-:W-:Y:S01]  /*1540*/  FMUL R53, R50, UR5 ;  /* 0x0000000532357c20 */ /* 0x000fe20008400000 */
[----:B------:R-:W-:-:S04]  /*1550*/  FMUL R52, R51, UR5 ;  /* 0x0000000533347c20 */ /* 0x000fc80008400000 */
[----:B------:R-:W-:Y:S01]  /*1560*/  FMNMX R57, R53, R56, !PT ;  /* 0x0000003835397209 */ /* 0x000fe20007800000 */
[----:B------:R-:W-:-:S03]  /*1570*/  FMUL R53, R74, UR5 ;  /* 0x000000054a357c20 */ /* 0x000fc60008400000 */
[----:B------:R-:W-:Y:S01]  /*1580*/  FMNMX R56, R52, R57, !PT ;  /* 0x0000003934387209 */ /* 0x000fe20007800000 */
[----:B------:R-:W-:-:S03]  /*1590*/  FMUL R52, R75, UR5 ;  /* 0x000000054b347c20 */ /* 0x000fc60008400000 */
[----:B------:R-:W-:Y:S01]  /*15a0*/  FMNMX R57, R53, R56, !PT ;  /* 0x0000003835397209 */ /* 0x000fe20007800000 */
[----:B------:R-:W-:Y:S01]  /*15b0*/  FMUL R53, R46, UR5 ;  /* 0x000000052e357c20 */ /* 0x000fe20008400000 */
[----:B------:R-:W-:Y:S02]  /*15c0*/  FFMA R56, R48, UR5, -R128 ;  /* 0x0000000530387c23 */ /* 0x000fe40008000880 */
[----:B------:R-:W-:Y:S01]  /*15d0*/  FMNMX R52, R52, R57, !PT ;  /* 0x0000003934347209 */ /* 0x000fe20007800000 */
[----:B------:R-:W-:-:S03]  /*15e0*/  FMUL R48, R47, UR5 ;  /* 0x000000052f307c20 */ /* 0x000fc60008400000 */
[----:B------:R-:W-:Y:S01]  /*15f0*/  FMNMX R53, R53, R52, !PT ;  /* 0x0000003435357209 */ /* 0x000fe20007800000 */
[----:B------:R-:W-:Y:S01]  /*1600*/  FMUL R52, R42, UR5 ;  /* 0x000000052a347c20 */ /* 0x000fe20008400000 */
[----:B------:R-:W-:Y:S02]  /*1610*/  FFMA R49, R49, UR5, -R128 ;  /* 0x0000000531317c23 */ /* 0x000fe40008000880 */
[----:B------:R-:W-:Y:S01]  /*1620*/  FMNMX R53, R48, R53, !PT ;  /* 0x0000003530357209 */ /* 0x000fe20007800000 */
[----:B------:R-:W-:Y:S01]  /*1630*/  FMUL R48, R43, UR5 ;  /* 0x000000052b307c20 */ /* 0x000fe20008400000 */
[----:B------:R-:W-:Y:S02]  /*1640*/  FMUL R139, R49, 1.4426950216293334961 ;  /* 0x3fb8aa3b318b7820 */ /* 0x000fe40000400000 */
        /* <DEDUP_REMOVED lines=15> */
[--C-:B------:R-:W-:Y:S02]  /*1740*/  FFMA R45, R45, UR5, -R128.reuse ;  /* 0x000000052d2d7c23 */ /* 0x100fe40008000880 */
[----:B------:R-:W-:Y:S01]  /*1750*/  FMNMX R49, R44, R49, !PT ;  /* 0x000000312c317209 */ /* 0x000fe20007800000 */
[----:B------:R-:W-:Y:S01]  /*1760*/  FMUL R44, R23, UR5 ;  /* 0x00000005172c7c20 */ /* 0x000fe20008400000 */
[----:B------:R-:W-:Y:S02]  /*1770*/  FMUL R157, R45, 1.4426950216293334961 ;  /* 0x3fb8aa3b2d9d7820 */ /* 0x000fe40000400000 */
[----:B------:R-:W-:Y:S01]  /*1780*/  FMNMX R49, R48, R49, !PT ;  /* 0x0000003130317209 */ /* 0x000fe20007800000 */
[----:B------:R-:W-:Y:S01]  /*1790*/  FMUL R45, R10, UR5 ;  /* 0x000000050a2d7c20 */ /* 0x000fe20008400000 */
[----:B------:R-:W-:-:S02]  /*17a0*/  FFMA R48, R40, UR5, -R128 ;  /* 0x0000000528307c23 */ /* 0x000fc40008000880 */
        /* <DEDUP_REMOVED lines=13> */
[----:B------:R-:W-:-:S04]  /*1880*/  FMNMX R41, R41, R40, !PT ;  /* 0x0000002829297209 */ /* 0x000fc80007800000 */
[----:B------:R-:W-:Y:S01]  /*1890*/  FMNMX R41, R36, R41, !PT ;  /* 0x0000002924297209 */ /* 0x000fe20007800000 */
[----:B------:R-:W-:-:S04]  /*18a0*/  FFMA R36, R32, UR5, -R128 ;  /* 0x0000000520247c23 */ /* 0x000fc80008000880 */
[----:B------:R-:W1:Y:S01]  /*18b0*/  SHFL.BFLY PT, R32, R41, 0x2, 0x1f ;  /* 0x0c401f0029207f89 */ /* 0x000e6200000e0000 */
[--C-:B------:R-:W-:Y:S01]  /*18c0*/  FFMA R37, R37, UR5, -R128.reuse ;  /* 0x0000000525257c23 */ /* 0x100fe20008000880 */
[----:B------:R-:W-:-:S03]  /*18d0*/  FFMA R21, R21, UR5, -R128 ;  /* 0x0000000515157c23 */ /* 0x000fc60008000880 */
[----:B------:R-:W-:-:S04]  /*18e0*/  FMUL R37, R37, 1.4426950216293334961 ;  /* 0x3fb8aa3b25257820 */ /* 0x000fc80000400000 */
[----:B------:R5:W-:Y:S02]  /*18f0*/  MUFU.EX2 R155, R37 ;  /* 0x00000025009b7308 */ /* 0x000be40000000800 */
[----:B-----5:R-:W-:Y:S01]  /*1900*/  FMUL R37, R21, 1.4426950216293334961 ;  /* 0x3fb8aa3b15257820 */ /* 0x020fe20000400000 */
[----:B-1----:R-:W-:-:S05]  /*1910*/  FMNMX R32, R41, R32, !PT ;  /* 0x0000002029207209 */ /* 0x002fca0007800000 */
[----:B------:R-:W1:Y:S04]  /*1920*/  SHFL.BFLY PT, R21, R32, 0x1, 0x1f ;  /* 0x0c201f0020157f89 */ /* 0x000e6800000e0000 */
[----:B------:R-:W-:Y:S01]  /*1930*/  STS.U16 [R117+UR6+0x800], R142 ;  /* 0x0008008e75007988 */ /* 0x000fe20008000406 */
[--C-:B------:R-:W-:Y:S01]  /*1940*/  FFMA R8, R8, UR5, -R128.reuse ;  /* 0x0000000508087c23 */ /* 0x100fe20008000880 */
[--C-:B------:R-:W-:Y:S01]  /*1950*/  FFMA R61, R61, UR5, -R128.reuse ;  /* 0x000000053d3d7c23 */ /* 0x100fe20008000880 */
[--C-:B------:R-:W-:Y:S01]  /*1960*/  FFMA R73, R73, UR5, -R128.reuse ;  /* 0x0000000549497c23 */ /* 0x100fe20008000880 */
[----:B------:R-:W-:Y:S01]  /*1970*/  FMUL R44, R44, 1.4426950216293334961 ;  /* 0x3fb8aa3b2c2c7820 */ /* 0x000fe20000400000 */
[--C-:B------:R-:W-:Y:S01]  /*1980*/  FFMA R13, R13, UR5, -R128.reuse ;  /* 0x000000050d0d7c23 */ /* 0x100fe20008000880 */
[----:B------:R-:W-:Y:S01]  /*1990*/  FMUL R8, R8, 1.4426950216293334961 ;  /* 0x3fb8aa3b08087820 */ /* 0x000fe20000400000 */
[----:B------:R-:W-:Y:S01]  /*19a0*/  FFMA R5, R5, UR5, -R128 ;  /* 0x0000000505057c23 */ /* 0x000fe20008000880 */
[----:B-1----:R-:W-:-:S04]  /*19b0*/  FMNMX R21, R32, R21, !PT ;  /* 0x0000001520157209 */ /* 0x002fc80007800000 */
[----:B------:R-:W-:Y:S01]  /*19c0*/  FMNMX R57, R21, R132, !PT ;  /* 0x0000008415397209 */ /* 0x000fe20007800000 */
[----:B------:R-:W-:-:S04]  /*19d0*/  FMUL R61, R61, 1.4426950216293334961 ;  /* 0x3fb8aa3b3d3d7820 */ /* 0x000fc80000400000 */
[--C-:B------:R-:W-:Y:S01]  /*19e0*/  FFMA R58, R58, UR5, -R57.reuse ;  /* 0x000000053a3a7c23 */ /* 0x100fe20008000839 */
[--C-:B------:R-:W-:Y:S01]  /*19f0*/  FFMA R50, R50, UR5, -R57.reuse ;  /* 0x0000000532327c23 */ /* 0x100fe20008000839 */
[----:B------:R-:W-:Y:S01]  /*1a00*/  FMUL R73, R73, 1.4426950216293334961 ;  /* 0x3fb8aa3b49497820 */ /* 0x000fe20000400000 */
[----:B------:R-:W-:Y:S01]  /*1a10*/  FMUL R48, R48, 1.4426950216293334961 ;  /* 0x3fb8aa3b30307820 */ /* 0x000fe20000400000 */
[----:B------:R-:W-:Y:S01]  /*1a20*/  FMUL R58, R58, 1.4426950216293334961 ;  /* 0x3fb8aa3b3a3a7820 */ /* 0x000fe20000400000 */
[----:B------:R-:W-:Y:S01]  /*1a30*/  MUFU.EX2 R154, R44 ;  /* 0x0000002c009a7308 */ /* 0x000fe20000000800 */
[----:B------:R-:W-:Y:S01]  /*1a40*/  FMUL R13, R13, 1.4426950216293334961 ;  /* 0x3fb8aa3b0d0d7820 */ /* 0x000fe20000400000 */
[--C-:B------:R-:W-:Y:S01]  /*1a50*/  FFMA R54, R54, UR5, -R57.reuse ;  /* 0x0000000536367c23 */ /* 0x100fe20008000839 */
[----:B------:R-:W-:Y:S01]  /*1a60*/  FMUL R50, R50, 1.4426950216293334961 ;  /* 0x3fb8aa3b32327820 */ /* 0x000fe20000400000 */
[----:B------:R-:W-:Y:S01]  /*1a70*/  FFMA R51, R51, UR5, -R57 ;  /* 0x0000000533337c23 */ /* 0x000fe20008000839 */
[----:B------:R-:W-:-:S03]  /*1a80*/  FMUL R5, R5, 1.4426950216293334961 ;  /* 0x3fb8aa3b05057820 */ /* 0x000fc60000400000 */
[----:B------:R1:W-:Y:S01]  /*1a90*/  MUFU.EX2 R44, R8 ;  /* 0x00000008002c7308 */ /* 0x0003e20000000800 */
[----:B------:R-:W-:Y:S01]  /*1aa0*/  FMUL R54, R54, 1.4426950216293334961 ;  /* 0x3fb8aa3b36367820 */ /* 0x000fe20000400000 */
[----:B------:R-:W-:Y:S01]  /*1ab0*/  FFMA R46, R46, UR5, -R57 ;  /* 0x000000052e2e7c23 */ /* 0x000fe20008000839 */
[----:B-1----:R-:W-:-:S05]  /*1ac0*/  FADD R8, -R128, R133 ;  /* 0x0000008580087221 */ /* 0x002fca0000000100 */
[----:B0-----:R-:W-:Y:S01]  /*1ad0*/  MUFU.EX2 R135, R61 ;  /* 0x0000003d00877308 */ /* 0x001fe20000000800 */
[----:B------:R-:W-:-:S07]  /*1ae0*/  FMUL R8, R8, 1.4426950216293334961 ;  /* 0x3fb8aa3b08087820 */ /* 0x000fce0000400000 */
[----:B------:R-:W-:Y:S01]  /*1af0*/  MUFU.EX2 R145, R73 ;  /* 0x0000004900917308 */ /* 0x000fe20000000800 */
[----:B------:R-:W-:-:S07]  /*1b00*/  FFMA R29, R29, UR5, -R128 ;  /* 0x000000051d1d7c23 */ /* 0x000fce0008000880 */
[----:B------:R0:W-:Y:S01]  /*1b10*/  MUFU.EX2 R53, R13 ;  /* 0x0000000d00357308 */ /* 0x0001e20000000800 */
[----:B---3--:R-:W-:Y:S04]  /*1b20*/  STS.U16 [R117+UR6], R136 ;  /* 0x0000008875007988 */ /* 0x008fe80008000406 */
[----:B--2---:R-:W-:Y:S04]  /*1b30*/  STS.U16 [R124+UR6+0x200], R137 ;  /* 0x000200897c007988 */ /* 0x004fe80008000406 */
[----:B------:R-:W-:Y:S04]  /*1b40*/  STS.U16 [R124+UR6+0xa00], R141 ;  /* 0x000a008d7c007988 */ /* 0x000fe80008000406 */
[----:B------:R-:W-:Y:S04]  /*1b50*/  STS.U16 [R125+UR6+0x400], R138 ;  /* 0x0004008a7d007988 */ /* 0x000fe80008000406 */
[----:B------:R-:W-:Y:S04]  /*1b60*/  STS.U16 [R125+UR6+0xc00], R146 ;  /* 0x000c00927d007988 */ /* 0x000fe80008000406 */
[----:B----4-:R-:W-:Y:S04]  /*1b70*/  STS.U16 [R126+UR6+0x600], R147 ;  /* 0x000600937e007988 */ /* 0x010fe80008000406 */
[----:B------:R-:W-:Y:S01]  /*1b80*/  STS.U16 [R126+UR6+0xe00], R151 ;  /* 0x000e00977e007988 */ /* 0x000fe20008000406 */
[----:B------:R-:W-:Y:S01]  /*1b90*/  MUFU.EX2 R158, R58 ;  /* 0x0000003a009e7308 */ /* 0x000fe20000000800 */
[----:B0-----:R-:W-:-:S07]  /*1ba0*/  FMUL R13, R51, 1.4426950216293334961 ;  /* 0x3fb8aa3b330d7820 */ /* 0x001fce0000400000 */
[----:B------:R-:W-:Y:S01]  /*1bb0*/  MUFU.EX2 R73, R48 ;  /* 0x0000003000497308 */ /* 0x000fe20000000800 */
[----:B------:R-:W-:-:S07]  /*1bc0*/  FFMA R70, R70, UR5, -R57 ;  /* 0x0000000546467c23 */ /* 0x000fce0008000839 */
[----:B------:R0:W-:Y:S01]  /*1bd0*/  MUFU.EX2 R61, R5 ;  /* 0x00000005003d7308 */ /* 0x0001e20000000800 */
[----:B------:R-:W-:-:S07]  /*1be0*/  FFMA R71, R71, UR5, -R57 ;  /* 0x0000000547477c23 */ /* 0x000fce0008000839 */
[----:B------:R-:W-:Y:S01]  /*1bf0*/  MUFU.EX2 R58, R50 ;  /* 0x00000032003a7308 */ /* 0x000fe20000000800 */
[----:B------:R-:W-:Y:S01]  /*1c00*/  BAR.SYNC.DEFER_BLOCKING 0x0 ;  /* 0x0000000000007b1d */ /* 0x000fe20000010000 */
[----:B0-----:R-:W-:-:S06]  /*1c10*/  FADD R5, -R57, R132 ;  /* 0x0000008439057221 */ /* 0x001fcc0000000100 */
[----:B------:R0:W-:Y:S01]  /*1c20*/  MUFU.EX2 R159, R54 ;  /* 0x00000036009f7308 */ /* 0x0001e20000000800 */
[----:B------:R-:W-:Y:S01]  /*1c30*/  FMUL R29, R29, 1.4426950216293334961 ;  /* 0x3fb8aa3b1d1d7820 */ /* 0x000fe20000400000 */
[--C-:B------:R-:W-:Y:S01]  /*1c40*/  FFMA R66, R66, UR5, -R57.reuse ;  /* 0x0000000542427c23 */ /* 0x100fe20008000839 */
[----:B------:R-:W-:-:S05]  /*1c50*/  FFMA R67, R67, UR5, -R57 ;  /* 0x0000000543437c23 */ /* 0x000fca0008000839 */
[----:B------:R1:W-:Y:S01]  /*1c60*/  MUFU.EX2 R65, R8 ;  /* 0x0000000800417308 */ /* 0x0003e20000000800 */
[----:B0-----:R-:W-:Y:S01]  /*1c70*/  FMUL R54, R46, 1.4426950216293334961 ;  /* 0x3fb8aa3b2e367820 */ /* 0x001fe20000400000 */
[----:B------:R-:W-:Y:S01]  /*1c80*/  FMUL R46, R5, 1.4426950216293334961 ;  /* 0x3fb8aa3b052e7820 */ /* 0x000fe20000400000 */
[--C-:B------:R-:W-:Y:S01]  /*1c90*/  FFMA R5, R42, UR5, -R57.reuse ;  /* 0x000000052a057c23 */ /* 0x100fe20008000839 */
[----:B------:R-:W0:Y:S01]  /*1ca0*/  LDSM.16.M88.4 R48, [R122+UR6] ;  /* 0x000000067a30783b */ /* 0x000e220008000200 */
[----:B-1----:R-:W-:-:S03]  /*1cb0*/  FFMA R8, R43, UR5, -R57 ;  /* 0x000000052b087c23 */ /* 0x002fc60008000839 */
[----:B------:R-:W1:Y:S01]  /*1cc0*/  LDSM.16.M88.4 R40, [R122+UR6+0x800] ;  /* 0x000800067a28783b */ /* 0x000e620008000200 */
[----:B------:R-:W-:Y:S01]  /*1cd0*/  FMUL R70, R70, 1.4426950216293334961 ;  /* 0x3fb8aa3b46467820 */ /* 0x000fe20000400000 */
[----:B------:R-:W-:Y:S01]  /*1ce0*/  FMUL R71, R71, 1.4426950216293334961 ;  /* 0x3fb8aa3b47477820 */ /* 0x000fe20000400000 */
[----:B------:R-:W-:Y:S01]  /*1cf0*/  FMUL R66, R66, 1.4426950216293334961 ;  /* 0x3fb8aa3b42427820 */ /* 0x000fe20000400000 */
[----:B------:R-:W-:Y:S01]  /*1d00*/  FMUL R67, R67, 1.4426950216293334961 ;  /* 0x3fb8aa3b43437820 */ /* 0x000fe20000400000 */
[----:B------:R-:W-:Y:S01]  /*1d10*/  MUFU.EX2 R140, R140 ;  /* 0x0000008c008c7308 */ /* 0x000fe20000000800 */
[----:B------:R-:W-:-:S07]  /*1d20*/  FFMA R20, R20, UR5, -R128 ;  /* 0x0000000514147c23 */ /* 0x000fce0008000880 */
[----:B------:R-:W-:Y:S08]  /*1d30*/  MUFU.EX2 R143, R143 ;  /* 0x0000008f008f7308 */ /* 0x000ff00000000800 */
[----:B------:R-:W-:Y:S01]  /*1d40*/  MUFU.EX2 R153, R29 ;  /* 0x0000001d00997308 */ /* 0x000fe20000000800 */
[----:B------:R-:W-:-:S07]  /*1d50*/  FFMA R4, R4, UR5, -R128 ;  /* 0x0000000504047c23 */ /* 0x000fce0008000880 */
[----:B------:R-:W-:Y:S08]  /*1d60*/  MUFU.EX2 R29, R70 ;  /* 0x00000046001d7308 */ /* 0x000ff00000000800 */
[----:B------:R-:W-:Y:S01]  /*1d70*/  MUFU.EX2 R32, R71 ;  /* 0x0000004700207308 */ /* 0x000fe20000000800 */
[----:B------:R-:W-:Y:S01]  /*1d80*/  FMUL R36, R36, 1.4426950216293334961 ;  /* 0x3fb8aa3b24247820 */ /* 0x000fe20000400000 */
[----:B------:R-:W-:-:S06]  /*1d90*/  FFMA R9, R9, UR5, -R128 ;  /* 0x0000000509097c23 */ /* 0x000fcc0008000880 */
[----:B------:R-:W-:Y:S01]  /*1da0*/  MUFU.EX2 R129, R129 ;  /* 0x0000008100817308 */ /* 0x000fe20000000800 */
[----:B------:R-:W-:-:S07]  /*1db0*/  FFMA R12, R12, UR5, -R128 ;  /* 0x000000050c0c7c23 */ /* 0x000fce0008000880 */
[----:B------:R-:W-:Y:S01]  /*1dc0*/  MUFU.EX2 R130, R130 ;  /* 0x0000008200827308 */ /* 0x000fe20000000800 */
[----:B------:R-:W-:-:S07]  /*1dd0*/  FMUL R56, R56, 1.4426950216293334961 ;  /* 0x3fb8aa3b38387820 */ /* 0x000fce0000400000 */
[----:B------:R2:W-:Y:S01]  /*1de0*/  MUFU.EX2 R133, R66 ;  /* 0x0000004200857308 */ /* 0x0005e20000000800 */
[----:B------:R-:W-:-:S07]  /*1df0*/  FFMA R59, R59, UR5, -R57 ;  /* 0x000000053b3b7c23 */ /* 0x000fce0008000839 */
[----:B------:R-:W3:Y:S08]  /*1e00*/  MUFU.EX2 R156, R67 ;  /* 0x00000043009c7308 */ /* 0x000ef00000000800 */
[----:B------:R-:W4:Y:S01]  /*1e10*/  MUFU.EX2 R46, R46 ;  /* 0x0000002e002e7308 */ /* 0x000f220000000800 */
[----:B------:R-:W-:Y:S01]  /*1e20*/  FMUL R52, R52, 1.4426950216293334961 ;  /* 0x3fb8aa3b34347820 */ /* 0x000fe20000400000 */
[--C-:B------:R-:W-:Y:S01]  /*1e30*/  FFMA R33, R33, UR5, -R128.reuse ;  /* 0x0000000521217c23 */ /* 0x100fe20008000880 */
[----:B------:R-:W-:Y:S01]  /*1e40*/  FFMA R28, R28, UR5, -R128 ;  /* 0x000000051c1c7c23 */ /* 0x000fe20008000880 */
[----:B------:R-:W-:Y:S01]  /*1e50*/  FMUL R20, R20, 1.4426950216293334961 ;  /* 0x3fb8aa3b14147820 */ /* 0x000fe20000400000 */
[----:B------:R-:W-:Y:S01]  /*1e60*/  FMUL R4, R4, 1.4426950216293334961 ;  /* 0x3fb8aa3b04047820 */ /* 0x000fe20000400000 */
[----:B------:R-:W-:Y:S01]  /*1e70*/  FMUL R9, R9, 1.4426950216293334961 ;  /* 0x3fb8aa3b09097820 */ /* 0x000fe20000400000 */
[----:B------:R-:W-:Y:S01]  /*1e80*/  FMUL R12, R12, 1.4426950216293334961 ;  /* 0x3fb8aa3b0c0c7820 */ /* 0x000fe20000400000 */
[--C-:B------:R-:W-:Y:S01]  /*1e90*/  FFMA R74, R74, UR5, -R57.reuse ;  /* 0x000000054a4a7c23 */ /* 0x100fe20008000839 */
[----:B------:R-:W-:Y:S01]  /*1ea0*/  MUFU.EX2 R148, R36 ;  /* 0x0000002400947308 */ /* 0x000fe20000000800 */
[----:B------:R-:W-:Y:S01]  /*1eb0*/  FMUL R59, R59, 1.4426950216293334961 ;  /* 0x3fb8aa3b3b3b7820 */ /* 0x000fe20000400000 */
[--C-:B------:R-:W-:Y:S01]  /*1ec0*/  FFMA R62, R62, UR5, -R57.reuse ;  /* 0x000000053e3e7c23 */ /* 0x100fe20008000839 */
[----:B------:R-:W-:Y:S01]  /*1ed0*/  FFMA R63, R63, UR5, -R57 ;  /* 0x000000053f3f7c23 */ /* 0x000fe20008000839 */
[----:B------:R-:W-:Y:S01]  /*1ee0*/  FMUL R33, R33, 1.4426950216293334961 ;  /* 0x3fb8aa3b21217820 */ /* 0x000fe20000400000 */
[----:B------:R-:W-:Y:S01]  /*1ef0*/  FMUL R28, R28, 1.4426950216293334961 ;  /* 0x3fb8aa3b1c1c7820 */ /* 0x000fe20000400000 */
[----:B------:R-:W-:-:S02]  /*1f00*/  FMUL R64, R64, 1.4426950216293334961 ;  /* 0x3fb8aa3b40407820 */ /* 0x000fc40000400000 */
[----:B------:R-:W-:Y:S01]  /*1f10*/  MUFU.EX2 R134, R56 ;  /* 0x0000003800867308 */ /* 0x000fe20000000800 */
[--C-:B------:R-:W-:Y:S01]  /*1f20*/  FFMA R55, R55, UR5, -R57.reuse ;  /* 0x0000000537377c23 */ /* 0x100fe20008000839 */
[----:B--2---:R-:W-:Y:S01]  /*1f30*/  FFMA R66, R31, UR5, -R57 ;  /* 0x000000051f427c23 */ /* 0x004fe20008000839 */
[----:B---3--:R-:W-:-:S05]  /*1f40*/  F2FP.F16.F32.PACK_AB R31, R156, R133 ;  /* 0x000000859c1f723e */ /* 0x008fca00000000ff */
[----:B------:R2:W-:Y:S01]  /*1f50*/  MUFU.EX2 R36, R20 ;  /* 0x0000001400247308 */ /* 0x0005e20000000800 */
[----:B------:R-:W-:-:S07]  /*1f60*/  FFMA R60, R60, UR5, -R128 ;  /* 0x000000053c3c7c23 */ /* 0x000fce0008000880 */
[----:B------:R-:W-:Y:S01]  /*1f70*/  MUFU.EX2 R152, R52 ;  /* 0x0000003400987308 */ /* 0x000fe20000000800 */
[----:B--2---:R-:W-:Y:S01]  /*1f80*/  FFMA R20, R38, UR5, -R57 ;  /* 0x0000000526147c23 */ /* 0x004fe20008000839 */
[----:B------:R-:W-:-:S06]  /*1f90*/  FADD R38, R140, R143 ;  /* 0x0000008f8c267221 */ /* 0x000fcc0000000000 */
[----:B------:R2:W-:Y:S01]  /*1fa0*/  MUFU.EX2 R56, R4 ;  /* 0x0000000400387308 */ /* 0x0005e20000000800 */
[----:B------:R-:W-:-:S07]  /*1fb0*/  FMUL R55, R55, 1.4426950216293334961 ;  /* 0x3fb8aa3b37377820 */ /* 0x000fce0000400000 */
[----:B------:R-:W3:Y:S01]  /*1fc0*/  MUFU.EX2 R131, R131 ;  /* 0x0000008300837308 */ /* 0x000ee20000000800 */
[----:B--2---:R-:W-:Y:S01]  /*1fd0*/  FMUL R4, R74, 1.4426950216293334961 ;  /* 0x3fb8aa3b4a047820 */ /* 0x004fe20000400000 */
[----:B------:R-:W-:Y:S01]  /*1fe0*/  FADD R74, R29, R32 ;  /* 0x000000201d4a7221 */ /* 0x000fe20000000000 */
[----:B------:R-:W-:Y:S01]  /*1ff0*/  F2FP.F16.F32.PACK_AB R29, R32, R29 ;  /* 0x0000001d201d723e */ /* 0x000fe200000000ff */
[----:B------:R-:W-:-:S04]  /*2000*/  FMUL R32, R65, R24 ;  /* 0x0000001841207220 */ /* 0x000fc80000400000 */
[----:B------:R2:W-:Y:S08]  /*2010*/  MUFU.EX2 R45, R9 ;  /* 0x00000009002d7308 */ /* 0x0005f00000000800 */
[----:B------:R5:W-:Y:S01]  /*2020*/  MUFU.EX2 R52, R12 ;  /* 0x0000000c00347308 */ /* 0x000be20000000800 */
[----:B--2---:R-:W-:Y:S01]  /*2030*/  FMUL R9, R62, 1.4426950216293334961 ;  /* 0x3fb8aa3b3e097820 */ /* 0x004fe20000400000 */
[----:B------:R-:W-:Y:S01]  /*2040*/  FFMA R62, R35, UR5, -R57 ;  /* 0x00000005233e7c23 */ /* 0x000fe20008000839 */
[----:B----4-:R-:W-:-:S05]  /*2050*/  FMUL R35, R46, R27 ;  /* 0x0000001b2e237220 */ /* 0x010fca0000400000 */
[----:B------:R2:W-:Y:S01]  /*2060*/  MUFU.EX2 R71, R59 ;  /* 0x0000003b00477308 */ /* 0x0005e20000000800 */
[----:B-----5:R-:W-:Y:S01]  /*2070*/  FMUL R12, R63, 1.4426950216293334961 ;  /* 0x3fb8aa3b3f0c7820 */ /* 0x020fe20000400000 */
[----:B------:R-:W-:Y:S01]  /*2080*/  FFMA R63, R30, UR5, -R57 ;  /* 0x000000051e3f7c23 */ /* 0x000fe20008000839 */
[----:B------:R-:W-:Y:S01]  /*2090*/  F2FP.F16.F32.PACK_AB R30, R130, R129 ;  /* 0x00000081821e723e */ /* 0x000fe200000000ff */
[----:B------:R-:W-:-:S04]  /*20a0*/  FADD R129, R129, R38 ;  /* 0x0000002681817221 */ /* 0x000fc80000000000 */
[----:B------:R4:W-:Y:S01]  /*20b0*/  MUFU.EX2 R149, R33 ;  /* 0x0000002100957308 */ /* 0x0009e20000000800 */
[----:B--2---:R-:W-:Y:S01]  /*20c0*/  FFMA R59, R34, UR5, -R57 ;  /* 0x00000005223b7c23 */ /* 0x004fe20008000839 */
[----:B------:R-:W-:-:S06]  /*20d0*/  FMUL R34, R46, R26 ;  /* 0x0000001a2e227220 */ /* 0x000fcc0000400000 */
[----:B------:R2:W-:Y:S01]  /*20e0*/  MUFU.EX2 R150, R28 ;  /* 0x0000001c00967308 */ /* 0x0005e20000000800 */
[----:B----4-:R-:W-:Y:S01]  /*20f0*/  FMUL R33, R65, R25 ;  /* 0x0000001941217220 */ /* 0x010fe20000400000 */
[----:B------:R-:W-:Y:S01]  /*2100*/  FMUL R60, R60, 1.4426950216293334961 ;  /* 0x3fb8aa3b3c3c7820 */ /* 0x000fe20000400000 */
[----:B------:R-:W-:Y:S01]  /*2110*/  FFMA R47, R47, UR5, -R57 ;  /* 0x000000052f2f7c23 */ /* 0x000fe20008000839 */
[----:B------:R-:W-:Y:S01]  /*2120*/  FADD R129, R130, R129 ;  /* 0x0000008182817221 */ /* 0x000fe20000000000 */
[----:B--2---:R-:W-:-:S03]  /*2130*/  F2FP.F16.F32.PACK_AB R28, R143, R140 ;  /* 0x0000008c8f1c723e */ /* 0x004fc600000000ff */
[----:B------:R-:W2:Y:S01]  /*2140*/  MUFU.EX2 R64, R64 ;  /* 0x0000004000407308 */ /* 0x000ea20000000800 */
[C---:B------:R-:W-:Y:S01]  /*2150*/  FMUL R16, R65.reuse, R16 ;  /* 0x0000001041107220 */ /* 0x040fe20000400000 */
[C---:B------:R-:W-:Y:S01]  /*2160*/  FMUL R18, R46.reuse, R18 ;  /* 0x000000122e127220 */ /* 0x040fe20000400000 */
[----:B------:R-:W-:Y:S01]  /*2170*/  FMUL R17, R65, R17 ;  /* 0x0000001141117220 */ /* 0x000fe20000400000 */
[----:B------:R-:W-:Y:S01]  /*2180*/  FMUL R19, R46, R19 ;  /* 0x000000132e137220 */ /* 0x000fe20000400000 */
[----:B------:R-:W-:Y:S01]  /*2190*/  FFMA R67, R22, UR5, -R57 ;  /* 0x0000000516437c23 */ /* 0x000fe20008000839 */
[----:B0-----:R-:W-:Y:S02]  /*21a0*/  HMMA.16816.F32 R32, R28, R48, R32 ;  /* 0x000000301c20723c */ /* 0x001fe40000001820 */
[----:B------:R-:W-:Y:S01]  /*21b0*/  MUFU.EX2 R69, R69 ;  /* 0x0000004500457308 */ /* 0x000fe20000000800 */
[----:B------:R-:W-:Y:S01]  /*21c0*/  FMUL R21, R47, 1.4426950216293334961 ;  /* 0x3fb8aa3b2f157820 */ /* 0x000fe20000400000 */
[----:B------:R-:W-:-:S06]  /*21d0*/  FADD R22, R68, R129 ;  /* 0x0000008144167221 */ /* 0x000fcc0000000000 */
[----:B------:R-:W0:Y:S01]  /*21e0*/  MUFU.EX2 R160, R55 ;  /* 0x0000003700a07308 */ /* 0x000e220000000800 */
[--C-:B------:R-:W-:Y:S01]  /*21f0*/  FFMA R47, R39, UR5, -R57.reuse ;  /* 0x00000005272f7c23 */ /* 0x100fe20008000839 */
[----:B------:R-:W-:Y:S01]  /*2200*/  FADD R133, R133, R74 ;  /* 0x0000004a85857221 */ /* 0x000fe20000000000 */
[----:B-1----:R-:W-:Y:S01]  /*2210*/  HMMA.16816.F32 R28, R28, R40, R16 ;  /* 0x000000281c1c723c */ /* 0x002fe20000001810 */
[----:B------:R-:W-:Y:S01]  /*2220*/  FFMA R70, R23, UR5, -R57 ;  /* 0x0000000517467c23 */ /* 0x000fe20008000839 */
[----:B------:R-:W-:-:S03]  /*2230*/  FMUL R26, R20, 1.4426950216293334961 ;  /* 0x3fb8aa3b141a7820 */ /* 0x000fc60000400000 */
[----:B------:R-:W1:Y:S01]  /*2240*/  MUFU.EX2 R60, R60 ;  /* 0x0000003c003c7308 */ /* 0x000e620000000800 */
[C---:B---3--:R-:W-:Y:S01]  /*2250*/  FADD R27, R131.reuse, R22 ;  /* 0x00000016831b7221 */ /* 0x048fe20000000000 */
[----:B------:R-:W-:Y:S01]  /*2260*/  FMUL R8, R8, 1.4426950216293334961 ;  /* 0x3fb8aa3b08087820 */ /* 0x000fe20000400000 */
[----:B------:R-:W-:Y:S01]  /*2270*/  FADD R133, R156, R133 ;  /* 0x000000859c857221 */ /* 0x000fe20000000000 */
[----:B------:R-:W-:Y:S04]  /*2280*/  LDSM.16.M88.4 R16, [R120+UR6+0x800] ;  /* 0x000800067810783b */ /* 0x000fe80008000200 */
[----:B------:R3:W-:Y:S01]  /*2290*/  MUFU.EX2 R39, R21 ;  /* 0x0000001500277308 */ /* 0x0007e20000000800 */
[----:B--2---:R-:W-:Y:S01]  /*22a0*/  FADD R40, R64, R27 ;  /* 0x0000001b40287221 */ /* 0x004fe20000000000 */
[----:B------:R-:W-:Y:S01]  /*22b0*/  FFMA R72, R72, UR5, -R128 ;  /* 0x0000000548487c23 */ /* 0x000fe20008000880 */
[----:B---3--:R-:W2:Y:S05]  /*22c0*/  LDSM.16.M88.4 R20, [R120+UR6] ;  /* 0x000000067814783b */ /* 0x008eaa0008000200 */
[----:B------:R-:W3:Y:S01]  /*22d0*/  MUFU.EX2 R9, R9 ;  /* 0x0000000900097308 */ /* 0x000ee20000000800 */
[----:B------:R-:W-:-:S02]  /*22e0*/  F2FP.F16.F32.PACK_AB R24, R131, R68 ;  /* 0x000000448318723e */ /* 0x000fc400000000ff */
[----:B------:R-:W-:-:S05]  /*22f0*/  F2FP.F16.F32.PACK_AB R25, R71, R158 ;  /* 0x0000009e4719723e */ /* 0x000fca00000000ff */
[----:B------:R4:W-:Y:S01]  /*2300*/  MUFU.EX2 R38, R8 ;  /* 0x0000000800267308 */ /* 0x0009e20000000800 */
[----:B0-----:R-:W-:Y:S01]  /*2310*/  F2FP.F16.F32.PACK_AB R27, R160, R159 ;  /* 0x0000009fa01b723e */ /* 0x001fe200000000ff */
[----:B------:R-:W-:-:S06]  /*2320*/  FMUL R72, R72, 1.4426950216293334961 ;  /* 0x3fb8aa3b48487820 */ /* 0x000fcc0000400000 */
[----:B------:R0:W-:Y:S01]  /*2330*/  MUFU.EX2 R48, R26 ;  /* 0x0000001a00307308 */ /* 0x0001e20000000800 */
[----:B----4-:R-:W-:-:S04]  /*2340*/  FADD R8, R158, R133 ;  /* 0x000000859e087221 */ /* 0x010fc80000000000 */
[----:B------:R-:W-:-:S03]  /*2350*/  FADD R8, R71, R8 ;  /* 0x0000000847087221 */ /* 0x000fc60000000000 */
[----:B------:R-:W4:Y:S01]  /*2360*/  MUFU.EX2 R12, R12 ;  /* 0x0000000c000c7308 */ /* 0x000f220000000800 */
[C---:B0-----:R-:W-:Y:S01]  /*2370*/  F2FP.F16.F32.PACK_AB R26, R69.reuse, R64 ;  /* 0x00000040451a723e */ /* 0x041fe200000000ff */
[----:B------:R-:W-:Y:S01]  /*2380*/  FADD R69, R69, R40 ;  /* 0x0000002845457221 */ /* 0x000fe20000000000 */
[----:B------:R-:W-:Y:S01]  /*2390*/  FFMA R40, R10, UR5, -R57 ;  /* 0x000000050a287c23 */ /* 0x000fe20008000839 */
[----:B------:R-:W-:Y:S02]  /*23a0*/  FADD R159, R159, R8 ;  /* 0x000000089f9f7221 */ /* 0x000fe40000000000 */
[----:B-1----:R-:W-:Y:S02]  /*23b0*/  FADD R10, R60, R69 ;  /* 0x000000453c0a7221 */ /* 0x002fe40000000000 */
[----:B------:R-:W0:Y:S01]  /*23c0*/  MUFU.EX2 R139, R139 ;  /* 0x0000008b008b7308 */ /* 0x000e220000000800 */
[--C-:B------:R-:W-:Y:S01]  /*23d0*/  FFMA R75, R75, UR5, -R57.reuse ;  /* 0x000000054b4b7c23 */ /* 0x100fe20008000839 */
[----:B------:R-:W-:Y:S01]  /*23e0*/  FFMA R41, R11, UR5, -R57 ;  /* 0x000000050b297c23 */ /* 0x000fe20008000839 */
[----:B------:R-:W-:Y:S01]  /*23f0*/  HMMA.16816.F32 R32, R24, R50, R32 ;  /* 0x000000321820723c */ /* 0x000fe20000001820 */
[----:B------:R-:W-:Y:S01]  /*2400*/  FADD R11, R135, R10 ;  /* 0x0000000a870b7221 */ /* 0x000fe20000000000 */
[----:B------:R-:W-:-:S03]  /*2410*/  FADD R160, R160, R159 ;  /* 0x0000009fa0a07221 */ /* 0x000fc60000000000 */
[----:B------:R-:W1:Y:S01]  /*2420*/  MUFU.EX2 R13, R13 ;  /* 0x0000000d000d7308 */ /* 0x000e620000000800 */
[----:B------:R-:W-:Y:S01]  /*2430*/  FMUL R55, R75, 1.4426950216293334961 ;  /* 0x3fb8aa3b4b377820 */ /* 0x000fe20000400000 */
[----:B------:R-:W-:Y:S01]  /*2440*/  FADD R10, R134, R11 ;  /* 0x0000000b860a7221 */ /* 0x000fe20000000000 */
[----:B------:R-:W-:Y:S05]  /*2450*/  HMMA.16816.F32 R28, R24, R42, R28 ;  /* 0x0000002a181c723c */ /* 0x000fea000000181c */
[----:B------:R-:W5:Y:S01]  /*2460*/  MUFU.EX2 R72, R72 ;  /* 0x0000004800487308 */ /* 0x000f620000000800 */
[----:B---3--:R-:W-:-:S07]  /*2470*/  FADD R11, R9, R160 ;  /* 0x000000a0090b7221 */ /* 0x008fce0000000000 */
[----:B------:R-:W3:Y:S01]  /*2480*/  MUFU.EX2 R4, R4 ;  /* 0x0000000400047308 */ /* 0x000ee20000000800 */
[C---:B----4-:R-:W-:Y:S01]  /*2490*/  FADD R11, R12.reuse, R11 ;  /* 0x0000000b0c0b7221 */ /* 0x050fe20000000000 */
[----:B------:R-:W-:Y:S01]  /*24a0*/  F2FP.F16.F32.PACK_AB R9, R12, R9 ;  /* 0x000000090c09723e */ /* 0x000fe200000000ff */
[----:B0-----:R-:W-:-:S05]  /*24b0*/  FADD R25, R139, R10 ;  /* 0x0000000a8b197221 */ /* 0x001fca0000000000 */
[----:B------:R-:W0:Y:S01]  /*24c0*/  MUFU.EX2 R55, R55 ;  /* 0x0000003700377308 */ /* 0x000e220000000800 */
[----:B------:R-:W-:Y:S01]  /*24d0*/  FADD R12, R58, R11 ;  /* 0x0000000b3a0c7221 */ /* 0x000fe20000000000 */
[----:B------:R-:W-:Y:S01]  /*24e0*/  F2FP.F16.F32.PACK_AB R8, R135, R60 ;  /* 0x0000003c8708723e */ /* 0x000fe200000000ff */
[----:B------:R-:W-:Y:S01]  /*24f0*/  FFMA R42, R14, UR5, -R57 ;  /* 0x000000050e2a7c23 */ /* 0x000fe20008000839 */
[----:B------:R-:W-:-:S04]  /*2500*/  F2FP.F16.F32.PACK_AB R10, R139, R134 ;  /* 0x000000868b0a723e */ /* 0x000fc800000000ff */
[----:B------:R-:W4:Y:S01]  /*2510*/  MUFU.EX2 R157, R157 ;  /* 0x0000009d009d7308 */ /* 0x000f220000000800 */
[----:B-1----:R-:W-:Y:S01]  /*2520*/  F2FP.F16.F32.PACK_AB R11, R13, R58 ;  /* 0x0000003a0d0b723e */ /* 0x002fe200000000ff */
[----:B------:R-:W-:Y:S01]  /*2530*/  FMUL R5, R5, 1.4426950216293334961 ;  /* 0x3fb8aa3b05057820 */ /* 0x000fe20000400000 */
[----:B-----5:R-:W-:Y:S01]  /*2540*/  FADD R14, R72, R25 ;  /* 0x00000019480e7221 */ /* 0x020fe20000000000 */
[----:B------:R-:W-:-:S04]  /*2550*/  FADD R13, R13, R12 ;  /* 0x0000000c0d0d7221 */ /* 0x000fc80000000000 */
[----:B------:R-:W1:Y:S01]  /*2560*/  MUFU.EX2 R54, R54 ;  /* 0x0000003600367308 */ /* 0x000e620000000800 */
[----:B------:R-:W-:Y:S01]  /*2570*/  FFMA R43, R15, UR5, -R57 ;  /* 0x000000050f2b7c23 */ /* 0x000fe20008000839 */
[----:B------:R-:W-:Y:S01]  /*2580*/  FADD R15, R145, R14 ;  /* 0x0000000e910f7221 */ /* 0x000fe20000000000 */
[----:B---3--:R-:W-:Y:S01]  /*2590*/  FADD R12, R4, R13 ;  /* 0x0000000d040c7221 */ /* 0x008fe20000000000 */
[C---:B--2---:R-:W-:Y:S02]  /*25a0*/  HMMA.16816.F32 R32, R8.reuse, R20, R32 ;  /* 0x000000140820723c */ /* 0x044fe40000001820 */
[----:B------:R-:W-:Y:S02]  /*25b0*/  FADD R14, R152, R15 ;  /* 0x0000000f980e7221 */ /* 0x000fe40000000000 */
[----:B------:R-:W2:Y:S01]  /*25c0*/  MUFU.EX2 R5, R5 ;  /* 0x0000000500057308 */ /* 0x000ea20000000800 */
[----:B0-----:R-:W-:Y:S01]  /*25d0*/  FADD R13, R55, R12 ;  /* 0x0000000c370d7221 */ /* 0x001fe20000000000 */
[----:B------:R-:W-:Y:S01]  /*25e0*/  FMUL R47, R47, 1.4426950216293334961 ;  /* 0x3fb8aa3b2f2f7820 */ /* 0x000fe20000400000 */
[----:B------:R-:W-:Y:S01]  /*25f0*/  HMMA.16816.F32 R28, R8, R16, R28 ;  /* 0x00000010081c723c */ /* 0x000fe2000000181c */
[----:B----4-:R-:W-:-:S04]  /*2600*/  FADD R20, R157, R14 ;  /* 0x0000000e9d147221 */ /* 0x010fc80000000000 */
[----:B------:R-:W0:Y:S02]  /*2610*/  MUFU.EX2 R144, R144 ;  /* 0x0000009000907308 */ /* 0x000e240000000800 */
[----:B-1----:R-:W-:Y:S02]  /*2620*/  FADD R8, R54, R13 ;  /* 0x0000000d36087221 */ /* 0x002fe40000000000 */
[----:B------:R-:W1:Y:S01]  /*2630*/  LDSM.16.M88.4 R12, [R122+UR6+0x80] ;  /* 0x000080067a0c783b */ /* 0x000e620008000200 */
[----:B------:R-:W-:Y:S01]  /*2640*/  FMUL R59, R59, 1.4426950216293334961 ;  /* 0x3fb8aa3b3b3b7820 */ /* 0x000fe20000400000 */
[----:B------:R-:W-:Y:S01]  /*2650*/  F2FP.F16.F32.PACK_AB R25, R55, R4 ;  /* 0x000000043719723e */ /* 0x000fe200000000ff */
[----:B------:R-:W-:Y:S01]  /*2660*/  FADD R4, R39, R8 ;  /* 0x0000000827047221 */ /* 0x000fe20000000000 */
[----:B------:R-:W3:Y:S01]  /*2670*/  MUFU.EX2 R47, R47 ;  /* 0x0000002f002f7308 */ /* 0x000ee20000000800 */
[----:B------:R-:W-:Y:S01]  /*2680*/  FMUL R62, R62, 1.4426950216293334961 ;  /* 0x3fb8aa3b3e3e7820 */ /* 0x000fe20000400000 */
[----:B------:R-:W-:Y:S01]  /*2690*/  FADD R21, R73, R20 ;  /* 0x0000001449157221 */ /* 0x000fe20000000000 */
[----:B------:R-:W4:Y:S01]  /*26a0*/  LDSM.16.M88.4 R8, [R122+UR6+0x880] ;  /* 0x000880067a08783b */ /* 0x000f220008000200 */
[----:B------:R-:W-:Y:S01]  /*26b0*/  FFMA R20, R7, UR5, -R57 ;  /* 0x0000000507147c23 */ /* 0x000fe20008000839 */
[----:B------:R-:W-:Y:S01]  /*26c0*/  F2FP.F16.F32.PACK_AB R24, R145, R72 ;  /* 0x000000489118723e */ /* 0x000fe200000000ff */
[----:B--2---:R-:W-:Y:S01]  /*26d0*/  FADD R7, R5, R4 ;  /* 0x0000000405077221 */ /* 0x004fe20000000000 */
[----:B------:R-:W-:Y:S01]  /*26e0*/  F2FP.F16.F32.PACK_AB R26, R157, R152 ;  /* 0x000000989d1a723e */ /* 0x000fe200000000ff */
[----:B------:R-:W2:Y:S01]  /*26f0*/  MUFU.EX2 R59, R59 ;  /* 0x0000003b003b7308 */ /* 0x000ea20000000800 */
[----:B------:R-:W-:Y:S01]  /*2700*/  F2FP.F16.F32.PACK_AB R27, R39, R54 ;  /* 0x00000036271b723e */ /* 0x000fe200000000ff */
[----:B------:R-:W-:Y:S01]  /*2710*/  FMUL R63, R63, 1.4426950216293334961 ;  /* 0x3fb8aa3b3f3f7820 */ /* 0x000fe20000400000 */
[----:B0-----:R-:W-:Y:S01]  /*2720*/  FADD R21, R144, R21 ;  /* 0x0000001590157221 */ /* 0x001fe20000000000 */
[----:B------:R-:W-:Y:S01]  /*2730*/  FADD R7, R38, R7 ;  /* 0x0000000726077221 */ /* 0x000fe20000000000 */
[----:B------:R-:W-:-:S03]  /*2740*/  FMUL R66, R66, 1.4426950216293334961 ;  /* 0x3fb8aa3b42427820 */ /* 0x000fc60000400000 */
[----:B------:R-:W0:Y:S01]  /*2750*/  MUFU.EX2 R62, R62 ;  /* 0x0000003e003e7308 */ /* 0x000e220000000800 */
[----:B------:R-:W-:Y:S01]  /*2760*/  FFMA R17, R6, UR5, -R57 ;  /* 0x0000000506117c23 */ /* 0x000fe20008000839 */
[----:B------:R-:W-:Y:S01]  /*2770*/  HMMA.16816.F32 R32, R24, R22, R32 ;  /* 0x000000161820723c */ /* 0x000fe20000001820 */
[----:B------:R-:W-:Y:S01]  /*2780*/  FADD R6, R154, R21 ;  /* 0x000000159a067221 */ /* 0x000fe20000000000 */
[----:B------:R-:W-:Y:S01]  /*2790*/  FADD R16, R48, R7 ;  /* 0x0000000730107221 */ /* 0x000fe20000000000 */
[----:B------:R-:W-:-:S03]  /*27a0*/  FMUL R67, R67, 1.4426950216293334961 ;  /* 0x3fb8aa3b43437820 */ /* 0x000fc60000400000 */
[----:B------:R-:W5:Y:S01]  /*27b0*/  MUFU.EX2 R63, R63 ;  /* 0x0000003f003f7308 */ /* 0x000f620000000800 */
[----:B------:R-:W-:Y:S01]  /*27c0*/  FADD R7, R155, R6 ;  /* 0x000000069b077221 */ /* 0x000fe20000000000 */
[----:B---3--:R-:W-:Y:S01]  /*27d0*/  FADD R16, R47, R16 ;  /* 0x000000102f107221 */ /* 0x008fe20000000000 */
[----:B------:R-:W-:Y:S01]  /*27e0*/  FMUL R70, R70, 1.4426950216293334961 ;  /* 0x3fb8aa3b46467820 */ /* 0x000fe20000400000 */
[----:B------:R-:W-:Y:S04]  /*27f0*/  HMMA.16816.F32 R28, R24, R18, R28 ;  /* 0x00000012181c723c */ /* 0x000fe8000000181c */
[----:B------:R-:W3:Y:S01]  /*2800*/  MUFU.EX2 R66, R66 ;  /* 0x0000004200427308 */ /* 0x000ee20000000800 */
[----:B--2---:R-:W-:Y:S02]  /*2810*/  FADD R21, R59, R16 ;  /* 0x000000103b157221 */ /* 0x004fe40000000000 */
[----:B------:R-:W-:Y:S01]  /*2820*/  FADD R18, R148, R7 ;  /* 0x0000000794127221 */ /* 0x000fe20000000000 */
[----:B------:R-:W-:-:S04]  /*2830*/  FMUL R40, R40, 1.4426950216293334961 ;  /* 0x3fb8aa3b28287820 */ /* 0x000fc80000400000 */
[----:B------:R-:W2:Y:S01]  /*2840*/  MUFU.EX2 R67, R67 ;  /* 0x0000004300437308 */ /* 0x000ea20000000800 */
[----:B------:R-:W-:Y:S01]  /*2850*/  FADD R19, R149, R18 ;  /* 0x0000001295137221 */ /* 0x000fe20000000000 */
[----:B0-----:R-:W-:Y:S01]  /*2860*/  FADD R18, R62, R21 ;  /* 0x000000153e127221 */ /* 0x001fe20000000000 */
[----:B------:R-:W-:-:S05]  /*2870*/  FMUL R41, R41, 1.4426950216293334961 ;  /* 0x3fb8aa3b29297820 */ /* 0x000fca0000400000 */
[----:B------:R-:W0:Y:S01]  /*2880*/  MUFU.EX2 R37, R37 ;  /* 0x0000002500257308 */ /* 0x000e220000000800 */
[----:B------:R-:W-:Y:S01]  /*2890*/  FADD R24, R150, R19 ;  /* 0x0000001396187221 */ /* 0x000fe20000000000 */
[----:B------:R-:W-:Y:S01]  /*28a0*/  F2FP.F16.F32.PACK_AB R4, R144, R73 ;  /* 0x000000499004723e */ /* 0x000fe200000000ff */
[----:B-----5:R-:W-:-:S05]  /*28b0*/  FADD R21, R63, R18 ;  /* 0x000000123f157221 */ /* 0x020fca0000000000 */
[----:B------:R-:W5:Y:S01]  /*28c0*/  MUFU.EX2 R70, R70 ;  /* 0x0000004600467308 */ /* 0x000f620000000800 */
[----:B------:R-:W-:Y:S01]  /*28d0*/  F2FP.F16.F32.PACK_AB R6, R155, R154 ;  /* 0x0000009a9b06723e */ /* 0x000fe200000000ff */
[----:B------:R-:W-:Y:S01]  /*28e0*/  FMUL R42, R42, 1.4426950216293334961 ;  /* 0x3fb8aa3b2a2a7820 */ /* 0x000fe20000400000 */
[----:B------:R-:W-:Y:S02]  /*28f0*/  F2FP.F16.F32.PACK_AB R5, R38, R5 ;  /* 0x000000052605723e */ /* 0x000fe400000000ff */
[----:B------:R-:W-:-:S03]  /*2900*/  F2FP.F16.F32.PACK_AB R7, R47, R48 ;  /* 0x000000302f07723e */ /* 0x000fc600000000ff */
[----:B------:R-:W4:Y:S01]  /*2910*/  MUFU.EX2 R39, R40 ;  /* 0x0000002800277308 */ /* 0x000f220000000800 */
[----:B------:R-:W-:Y:S01]  /*2920*/  FADD R19, R153, R24 ;  /* 0x0000001899137221 */ /* 0x000fe20000000000 */
[----:B---3--:R-:W-:Y:S01]  /*2930*/  FADD R24, R66, R21 ;  /* 0x0000001542187221 */ /* 0x008fe20000000000 */
[----:B------:R-:W-:Y:S01]  /*2940*/  FMUL R43, R43, 1.4426950216293334961 ;  /* 0x3fb8aa3b2b2b7820 */ /* 0x000fe20000400000 */
[----:B-1----:R-:W-:Y:S04]  /*2950*/  HMMA.16816.F32 R32, R4, R12, R32 ;  /* 0x0000000c0420723c */ /* 0x002fe80000001820 */
[----:B------:R-:W1:Y:S01]  /*2960*/  MUFU.EX2 R22, R41 ;  /* 0x0000002900167308 */ /* 0x000e620000000800 */
[----:B------:R-:W-:Y:S01]  /*2970*/  FADD R26, R36, R19 ;  /* 0x00000013241a7221 */ /* 0x000fe20000000000 */
[----:B--2---:R-:W-:Y:S01]  /*2980*/  FADD R19, R67, R24 ;  /* 0x0000001843137221 */ /* 0x004fe20000000000 */
[----:B------:R-:W-:-:S05]  /*2990*/  FMUL R12, R17, 1.4426950216293334961 ;  /* 0x3fb8aa3b110c7820 */ /* 0x000fca0000400000 */
[----:B------:R-:W2:Y:S01]  /*29a0*/  MUFU.EX2 R42, R42 ;  /* 0x0000002a002a7308 */ /* 0x000ea20000000800 */
[----:B0-----:R-:W-:Y:S01]  /*29b0*/  FADD R13, R37, R26 ;  /* 0x0000001a250d7221 */ /* 0x001fe20000000000 */
[----:B-----5:R-:W-:Y:S01]  /*29c0*/  FADD R24, R70, R19 ;  /* 0x0000001346187221 */ /* 0x020fe20000000000 */
[----:B----4-:R-:W-:Y:S01]  /*29d0*/  HMMA.16816.F32 R28, R4, R8, R28 ;  /* 0x00000008041c723c */ /* 0x010fe2000000181c */
[----:B------:R-:W-:-:S04]  /*29e0*/  FMUL R20, R20, 1.4426950216293334961 ;  /* 0x3fb8aa3b14147820 */ /* 0x000fc80000400000 */
[----:B------:R-:W0:Y:S02]  /*29f0*/  MUFU.EX2 R43, R43 ;  /* 0x0000002b002b7308 */ /* 0x000e240000000800 */
[----:B------:R-:W-:Y:S01]  /*2a00*/  FADD R4, R44, R13 ;  /* 0x0000000d2c047221 */ /* 0x000fe20000000000 */
[----:B------:R-:W-:-:S05]  /*2a10*/  FADD R5, R39, R24 ;  /* 0x0000001827057221 */ /* 0x000fca0000000000 */
[----:B------:R-:W3:Y:S01]  /*2a20*/  MUFU.EX2 R12, R12 ;  /* 0x0000000c000c7308 */ /* 0x000ee20000000800 */
[----:B------:R-:W-:Y:S01]  /*2a30*/  FADD R13, R45, R4 ;  /* 0x000000042d0d7221 */ /* 0x000fe20000000000 */
[----:B-1----:R-:W-:Y:S01]  /*2a40*/  FADD R21, R22, R5 ;  /* 0x0000000516157221 */ /* 0x002fe20000000000 */
[----:B------:R-:W-:Y:S01]  /*2a50*/  F2FP.F16.F32.PACK_AB R16, R149, R148 ;  /* 0x000000949510723e */ /* 0x000fe200000000ff */
[----:B------:R-:W-:Y:S04]  /*2a60*/  LDSM.16.M88.4 R4, [R120+UR6+0x880] ;  /* 0x000880067804783b */ /* 0x000fe80008000200 */
[----:B------:R-:W1:Y:S01]  /*2a70*/  MUFU.EX2 R9, R20 ;  /* 0x0000001400097308 */ /* 0x000e620000000800 */
[----:B------:R-:W-:Y:S01]  /*2a80*/  F2FP.F16.F32.PACK_AB R18, R153, R150 ;  /* 0x000000969912723e */ /* 0x000fe200000000ff */
[----:B------:R-:W-:Y:S01]  /*2a90*/  FADD R8, R52, R13 ;  /* 0x0000000d34087221 */ /* 0x000fe20000000000 */
[----:B------:R-:W-:Y:S01]  /*2aa0*/  F2FP.F16.F32.PACK_AB R17, R62, R59 ;  /* 0x0000003b3e11723e */ /* 0x000fe200000000ff */
[----:B--2---:R-:W-:Y:S01]  /*2ab0*/  FADD R38, R42, R21 ;  /* 0x000000152a267221 */ /* 0x004fe20000000000 */
[----:B------:R-:W-:Y:S01]  /*2ac0*/  F2FP.F16.F32.PACK_AB R19, R66, R63 ;  /* 0x0000003f4213723e */ /* 0x000fe200000000ff */
[----:B------:R-:W-:Y:S01]  /*2ad0*/  FADD R13, R53, R8 ;  /* 0x00000008350d7221 */ /* 0x000fe20000000000 */
[----:B------:R-:W-:Y:S01]  /*2ae0*/  LDSM.16.M88.4 R24, [R120+UR6+0x80] ;  /* 0x000080067818783b */ /* 0x000fe20008000200 */
[----:B0-----:R-:W-:-:S02]  /*2af0*/  FADD R21, R43, R38 ;  /* 0x000000262b157221 */ /* 0x001fc40000000000 */
[----:B------:R-:W-:Y:S02]  /*2b00*/  FADD R8, R56, R13 ;  /* 0x0000000d38087221 */ /* 0x000fe40000000000 */
[----:B------:R-:W-:Y:S02]  /*2b10*/  HMMA.16816.F32 R32, R16, R14, R32 ;  /* 0x0000000e1020723c */ /* 0x000fe40000001820 */
[----:B------:R-:W-:-:S05]  /*2b20*/  FADD R8, R61, R8 ;  /* 0x000000083d087221 */ /* 0x000fca0000000000 */
[----:B---3--:R-:W-:-:S04]  /*2b30*/  FADD R14, R12, R21 ;  /* 0x000000150c0e7221 */ /* 0x008fc80000000000 */
[----:B-1----:R-:W-:Y:S01]  /*2b40*/  FADD R14, R9, R14 ;  /* 0x0000000e090e7221 */ /* 0x002fe20000000000 */
[----:B------:R-:W-:Y:S01]  /*2b50*/  HMMA.16816.F32 R28, R16, R10, R28 ;  /* 0x0000000a101c723c */ /* 0x000fe2000000181c */
[----:B------:R-:W0:Y:S04]  /*2b60*/  SHFL.BFLY PT, R11, R8, 0x2, 0x1f ;  /* 0x0c401f00080b7f89 */ /* 0x000e2800000e0000 */
[----:B------:R-:W1:Y:S01]  /*2b70*/  SHFL.BFLY PT, R13, R14, 0x2, 0x1f ;  /* 0x0c401f000e0d7f89 */ /* 0x000e6200000e0000 */
[----:B------:R-:W-:Y:S02]  /*2b80*/  F2FP.F16.F32.PACK_AB R36, R37, R36 ;  /* 0x000000242524723e */ /* 0x000fe400000000ff */
[----:B------:R-:W-:Y:S02]  /*2b90*/  F2FP.F16.F32.PACK_AB R38, R45, R44 ;  /* 0x0000002c2d26723e */ /* 0x000fe400000000ff */
[----:B------:R-:W-:-:S02]  /*2ba0*/  F2FP.F16.F32.PACK_AB R37, R70, R67 ;  /* 0x000000434625723e */ /* 0x000fc400000000ff */
[----:B------:R-:W-:Y:S01]  /*2bb0*/  F2FP.F16.F32.PACK_AB R39, R22, R39 ;  /* 0x000000271627723e */ /* 0x000fe200000000ff */
[----:B------:R-:W-:Y:S01]  /*2bc0*/  UIADD3 UR4, UR4, 0x80, URZ ;  /* 0x0000008004047890 */ /* 0x000fe2000fffe03f */
[----:B0-----:R-:W-:Y:S01]  /*2bd0*/  FADD R11, R8, R11 ;  /* 0x0000000b080b7221 */ /* 0x001fe20000000000 */
[----:B-1----:R-:W-:-:S09]  /*2be0*/  FADD R13, R14, R13 ;  /* 0x0000000d0e0d7221 */ /* 0x002fd20000000000 */
[C---:B------:R-:W-:Y:S01]  /*2bf0*/  HMMA.16816.F32 R28, R36.reuse, R4, R28 ;  /* 0x00000004241c723c */ /* 0x040fe2000000181c */
[----:B------:R-:W0:Y:S04]  /*2c00*/  SHFL.BFLY PT, R4, R11, 0x1, 0x1f ;  /* 0x0c201f000b047f89 */ /* 0x000e2800000e0000 */
[----:B------:R-:W1:Y:S01]  /*2c10*/  SHFL.BFLY PT, R8, R13, 0x1, 0x1f ;  /* 0x0c201f000d087f89 */ /* 0x000e6200000e0000 */
[----:B------:R-:W-:Y:S01]  /*2c20*/  HMMA.16816.F32 R32, R36, R24, R32 ;  /* 0x000000182420723c */ /* 0x000fe20000001820 */
[----:B------:R-:W-:Y:S02]  /*2c30*/  ISETP.LE.AND P0, PT, R113, UR4, PT ;  /* 0x0000000471007c0c */ /* 0x000fe4000bf03270 */
[----:B------:R-:W-:Y:S02]  /*2c40*/  F2FP.F16.F32.PACK_AB R16, R53, R52 ;  /* 0x000000343510723e */ /* 0x000fe400000000ff */
[----:B------:R-:W-:-:S02]  /*2c50*/  F2FP.F16.F32.PACK_AB R18, R61, R56 ;  /* 0x000000383d12723e */ /* 0x000fc400000000ff */
[----:B------:R-:W-:Y:S02]  /*2c60*/  F2FP.F16.F32.PACK_AB R17, R43, R42 ;  /* 0x0000002a2b11723e */ /* 0x000fe400000000ff */
[----:B------:R-:W-:Y:S02]  /*2c70*/  F2FP.F16.F32.PACK_AB R19, R9, R12 ;  /* 0x0000000c0913723e */ /* 0x000fe400000000ff */
[----:B------:R-:W-:Y:S02]  /*2c80*/  LEA R119, R77, R119, 0x7 ;  /* 0x000000774d777211 */ /* 0x000fe400078e38ff */
[----:B------:R-:W-:Y:S02]  /*2c90*/  LEA R121, R3, R121, 0x7 ;  /* 0x0000007903797211 */ /* 0x000fe400078e38ff */
[----:B------:R-:W-:Y:S01]  /*2ca0*/  MOV R133, R128 ;  /* 0x0000008000857202 */ /* 0x000fe20000000f00 */
[----:B0-----:R-:W-:Y:S01]  /*2cb0*/  FADD R4, R11, R4 ;  /* 0x000000040b047221 */ /* 0x001fe20000000000 */
[----:B-1----:R-:W-:-:S07]  /*2cc0*/  FADD R5, R13, R8 ;  /* 0x000000080d057221 */ /* 0x002fce0000000000 */
[----:B------:R-:W-:Y:S01]  /*2cd0*/  HMMA.16816.F32 R24, R16, R26, R32 ;  /* 0x0000001a1018723c */ /* 0x000fe20000001820 */
[----:B------:R-:W-:Y:S01]  /*2ce0*/  FFMA R76, R65, R76, R4 ;  /* 0x0000004c414c7223 */ /* 0x000fe20000000004 */
[----:B------:R-:W-:Y:S01]  /*2cf0*/  MOV R132, R57 ;  /* 0x0000003900847202 */ /* 0x000fe20000000f00 */
[----:B------:R-:W-:-:S03]  /*2d00*/  FFMA R127, R46, R127, R5 ;  /* 0x0000007f2e7f7223 */ /* 0x000fc60000000005 */
[----:B------:R-:W-:Y:S01]  /*2d10*/  HMMA.16816.F32 R16, R16, R6, R28 ;  /* 0x000000061010723c */ /* 0x000fe2000000181c */
[----:B------:R-:W-:-:S08]  /*2d20*/  NOP ;  /* 0x0000000000007918 */ /* 0x000fd00000000000 */
[----:B------:R-:W-:-:S15]  /*2d30*/  @!P0 BRA `(.L_x_1) ;  /* 0xffffffdc00548947 */ /* 0x000fde000383ffff */
.L_x_0:
[C---:B------:R-:W-:Y:S01]  /*2d40*/  FSETP.GT.AND P3, PT, |R76|.reuse, 8.50705917302346158658e+37, PT ;  /* 0x7e8000004c00780b */ /* 0x040fe20003f64200 */
[C---:B0-----:R-:W-:Y:S01]  /*2d50*/  FMUL R2, R76.reuse, 8388608 ;  /* 0x4b0000004c027820 */ /* 0x041fe20000400000 */
[----:B------:R-:W-:Y:S01]  /*2d60*/  FSETP.GEU.AND P2, PT, |R76|, 1.175494350822287508e-38, PT ;  /* 0x008000004c00780b */ /* 0x000fe20003f4e200 */
[----:B------:R-:W-:Y:S01]  /*2d70*/  BAR.SYNC.DEFER_BLOCKING 0x0 ;  /* 0x0000000000007b1d */ /* 0x000fe20000010000 */
[----:B------:R-:W-:Y:S02]  /*2d80*/  LOP3.LUT R5, R116, 0x60, RZ, 0xc0, !PT ;  /* 0x0000006074057812 */ /* 0x000fe400078ec0ff */
[----:B------:R-:W-:Y:S02]  /*2d90*/  FSETP.GEU.AND P4, PT, R76, 1.175494350822287508e-38, PT ;  /* 0x008000004c00780b */ /* 0x000fe40003f8e000 */
[--C-:B------:R-:W-:Y:S01]  /*2da0*/  SHF.R.S32.HI R3, RZ, 0x5, R0.reuse ;  /* 0x00000005ff037819 */ /* 0x100fe20000011400 */
[----:B------:R-:W-:Y:S01]  /*2db0*/  ULDC.64 UR4, c[0x0][0x270] ;  /* 0x00009c0000047ab9 */ /* 0x000fe20000000a00 */
[----:B------:R-:W-:Y:S01]  /*2dc0*/  MOV R10, R17 ;  /* 0x00000011000a7202 */ /* 0x000fe20000000f00 */
[----:B------:R-:W-:Y:S01]  /*2dd0*/  UIMAD UR4, UR7, UR4, URZ ;  /* 0x00000004070472a4 */ /* 0x000fe2000f8e023f */
[----:B------:R-:W-:Y:S01]  /*2de0*/  LOP3.LUT R116, R116, 0x300, RZ, 0xc0, !PT ;  /* 0x0000030074747812 */ /* 0x000fe200078ec0ff */
[----:B------:R-:W-:Y:S01]  /*2df0*/  @P3 FMUL R25, R25, 0.25 ;  /* 0x3e80000019193820 */ /* 0x000fe20000400000 */
[----:B------:R-:W-:Y:S01]  /*2e00*/  SHF.L.U32 R17, R0, 0x2, RZ ;  /* 0x0000000200117819 */ /* 0x000fe200000006ff */
[----:B------:R-:W-:Y:S01]  /*2e10*/  @P3 FMUL R10, R10, 0.25 ;  /* 0x3e8000000a0a3820 */ /* 0x000fe20000400000 */
[----:B------:R-:W-:Y:S01]  /*2e20*/  FSETP.GT.AND P1, PT, |R127|, 8.50705917302346158658e+37, PT ;  /* 0x7e8000007f00780b */ /* 0x000fe20003f24200 */
[----:B------:R-:W-:Y:S01]  /*2e30*/  @P3 FMUL R24, R24, 0.25 ;  /* 0x3e80000018183820 */ /* 0x000fe20000400000 */
[--C-:B------:R-:W-:Y:S01]  /*2e40*/  LOP3.LUT R4, R5, 0x1c, R0.reuse, 0xf8, !PT ;  /* 0x0000001c05047812 */ /* 0x100fe200078ef800 */
[----:B------:R-:W-:Y:S01]  /*2e50*/  @!P2 FMUL R10, R10, 16777216 ;  /* 0x4b8000000a0aa820 */ /* 0x000fe20000400000 */
[----:B------:R-:W-:Y:S01]  /*2e60*/  FSEL R21, R2, R76, !P4 ;  /* 0x0000004c02157208 */ /* 0x000fe20006000000 */
[----:B------:R-:W-:Y:S01]  /*2e70*/  @P3 FMUL R76, R76, 0.25 ;  /* 0x3e8000004c4c3820 */ /* 0x000fe20000400000 */
[----:B------:R-:W-:Y:S01]  /*2e80*/  LOP3.LUT P0, RZ, R0, 0xe0, RZ, 0xc0, !PT ;  /* 0x000000e000ff7812 */ /* 0x000fe2000780c0ff */
[----:B------:R-:W-:Y:S01]  /*2e90*/  @!P2 FMUL R25, R25, 16777216 ;  /* 0x4b8000001919a820 */ /* 0x000fe20000400000 */
[----:B------:R-:W-:Y:S01]  /*2ea0*/  SGXT R3, R3, 0x1 ;  /* 0x000000010303781a */ /* 0x000fe20000000200 */
[----:B------:R-:W-:Y:S01]  /*2eb0*/  @!P2 FMUL R76, R76, 16777216 ;  /* 0x4b8000004c4ca820 */ /* 0x000fe20000400000 */
[----:B------:R-:W-:Y:S01]  /*2ec0*/  SHF.R.U32.HI R0, RZ, 0x1, R0 ;  /* 0x00000001ff007819 */ /* 0x000fe20000011600 */
[----:B------:R-:W-:Y:S01]  /*2ed0*/  @!P2 FMUL R24, R24, 16777216 ;  /* 0x4b8000001818a820 */ /* 0x000fe20000400000 */
[----:B------:R-:W-:Y:S01]  /*2ee0*/  LOP3.LUT R5, R116, 0xfc, R17, 0xf8, !PT ;  /* 0x000000fc74057812 */ /* 0x000fe200078ef811 */
[----:B------:R-:W-:Y:S01]  /*2ef0*/  @P1 FMUL R19, R19, 0.25 ;  /* 0x3e80000013131820 */ /* 0x000fe20000400000 */
[----:B------:R-:W-:Y:S01]  /*2f00*/  FSETP.GEU.AND P5, PT, |R127|, 1.175494350822287508e-38, PT ;  /* 0x008000007f00780b */ /* 0x000fe20003fae200 */
[----:B------:R-:W-:Y:S01]  /*2f10*/  @P1 FMUL R27, R27, 0.25 ;  /* 0x3e8000001b1b1820 */ /* 0x000fe20000400000 */
[----:B------:R-:W-:Y:S01]  /*2f20*/  MOV R8, R16 ;  /* 0x0000001000087202 */ /* 0x000fe20000000f00 */
[----:B------:R-:W-:Y:S01]  /*2f30*/  @P1 FMUL R26, R26, 0.25 ;  /* 0x3e8000001a1a1820 */ /* 0x000fe20000400000 */
[----:B------:R-:W-:Y:S01]  /*2f40*/  SHF.R.U32.HI R112, RZ, 0x1, R112 ;  /* 0x00000001ff707819 */ /* 0x000fe20000011670 */
[----:B------:R-:W-:Y:S01]  /*2f50*/  USHF.L.U32 UR8, UR4, 0x1, URZ ;  /* 0x0000000104087899 */ /* 0x000fe2000800063f */
[----:B------:R-:W-:Y:S01]  /*2f60*/  LOP3.LUT R16, R4, 0x240, R3, 0x78, !PT ;  /* 0x0000024004107812 */ /* 0x000fe200078e7803 */
[----:B------:R-:W-:Y:S01]  /*2f70*/  FMUL R4, R127, 8388608 ;  /* 0x4b0000007f047820 */ /* 0x000fe20000400000 */
[----:B------:R-:W-:Y:S01]  /*2f80*/  IADD3 R2, R21, -0x3f3504f3, RZ ;  /* 0xc0cafb0d15027810 */ /* 0x000fe20007ffe0ff */
[----:B------:R-:W-:Y:S01]  /*2f90*/  @P3 FMUL R8, R8, 0.25 ;  /* 0x3e80000008083820 */ /* 0x000fe20000400000 */
[----:B------:R-:W-:-:S02]  /*2fa0*/  LOP3.LUT R6, R0, 0x4, RZ, 0xc0, !PT ;  /* 0x0000000400067812 */ /* 0x000fc400078ec0ff */
[----:B------:R-:W-:Y:S01]  /*2fb0*/  FSEL R0, RZ, -23, P4 ;  /* 0xc1b80000ff007808 */ /* 0x000fe20002000000 */
[----:B------:R-:W-:Y:S01]  /*2fc0*/  @!P2 FMUL R8, R8, 16777216 ;  /* 0x4b8000000808a820 */ /* 0x000fe20000400000 */
[----:B------:R-:W-:Y:S01]  /*2fd0*/  FSETP.GEU.AND P4, PT, R127, 1.175494350822287508e-38, PT ;  /* 0x008000007f00780b */ /* 0x000fe20003f8e000 */
[----:B------:R-:W-:Y:S01]  /*2fe0*/  @!P5 FMUL R19, R19, 16777216 ;  /* 0x4b8000001313d820 */ /* 0x000fe20000400000 */
[----:B------:R-:W-:Y:S01]  /*2ff0*/  LOP3.LUT R112, R5, R112, RZ, 0x3c, !PT ;  /* 0x0000007005707212 */ /* 0x000fe200078e3cff */
[----:B------:R-:W-:Y:S01]  /*3000*/  @!P5 FMUL R27, R27, 16777216 ;  /* 0x4b8000001b1bd820 */ /* 0x000fe20000400000 */
[----:B------:R-:W-:Y:S01]  /*3010*/  LOP3.LUT R2, R2, 0xff800000, RZ, 0xc0, !PT ;  /* 0xff80000002027812 */ /* 0x000fe200078ec0ff */
[----:B------:R-:W0:Y:S01]  /*3020*/  MUFU.RCP R5, R76 ;  /* 0x0000004c00057308 */ /* 0x000e220000001000 */
[----:B------:R-:W-:Y:S01]  /*3030*/  FSEL R23, R4, R127, !P4 ;  /* 0x0000007f04177208 */ /* 0x000fe20006000000 */
[----:B------:R-:W-:Y:S01]  /*3040*/  @P1 FMUL R127, R127, 0.25 ;  /* 0x3e8000007f7f1820 */ /* 0x000fe20000400000 */
[----:B------:R-:W-:Y:S01]  /*3050*/  I2FP.F32.S32 R3, R2 ;  /* 0x0000000200037245 */ /* 0x000fe20000201400 */
[----:B------:R-:W-:Y:S01]  /*3060*/  @!P5 FMUL R26, R26, 16777216 ;  /* 0x4b8000001a1ad820 */ /* 0x000fe20000400000 */
[----:B------:R-:W-:Y:S01]  /*3070*/  MOV R12, R18 ;  /* 0x00000012000c7202 */ /* 0x000fe20000000f00 */
[----:B------:R-:W-:Y:S01]  /*3080*/  @!P5 FMUL R127, R127, 16777216 ;  /* 0x4b8000007f7fd820 */ /* 0x000fe20000400000 */
[----:B------:R-:W-:Y:S01]  /*3090*/  LOP3.LUT R115, R115, 0x38, RZ, 0xc0, !PT ;  /* 0x0000003873737812 */ /* 0x000fe200078ec0ff */
[----:B------:R-:W-:Y:S01]  /*30a0*/  FFMA.FTZ R0, R3, 1.1920928955078125e-07, R0 ;  /* 0x3400000003007823 */ /* 0x000fe20000010000 */
[----:B------:R-:W-:Y:S01]  /*30b0*/  IADD3 R3, R23, -0x3f3504f3, RZ ;  /* 0xc0cafb0d17037810 */ /* 0x000fe20007ffe0ff */
[----:B------:R-:W1:Y:S01]  /*30c0*/  MUFU.RCP R7, R127 ;  /* 0x0000007f00077308 */ /* 0x000e620000001000 */
[----:B------:R-:W-:Y:S01]  /*30d0*/  IADD3 R2, R21, -R2, RZ ;  /* 0x8000000215027210 */ /* 0x000fe20007ffe0ff */
[----:B------:R-:W-:Y:S01]  /*30e0*/  @P1 FMUL R12, R12, 0.25 ;  /* 0x3e8000000c0c1820 */ /* 0x000fe20000400000 */
[----:B------:R-:W-:-:S02]  /*30f0*/  LOP3.LUT R4, R3, 0xff800000, RZ, 0xc0, !PT ;  /* 0xff80000003047812 */ /* 0x000fc400078ec0ff */
[----:B------:R-:W-:Y:S01]  /*3100*/  IADD3 R18, R6, UR6, R115 ;  /* 0x0000000606127c10 */ /* 0x000fe2000fffe073 */
[----:B------:R-:W-:Y:S01]  /*3110*/  FADD R2, R2, -1 ;  /* 0xbf80000002027421 */ /* 0x000fe20000000000 */
[C---:B0-----:R-:W-:Y:S01]  /*3120*/  FMUL R10, R5.reuse, R10 ;  /* 0x0000000a050a7220 */ /* 0x041fe20000400000 */
[C---:B------:R-:W-:Y:S01]  /*3130*/  FMUL R11, R5.reuse, R8 ;  /* 0x00000008050b7220 */ /* 0x040fe20000400000 */
[C---:B------:R-:W-:Y:S01]  /*3140*/  FMUL R15, R5.reuse, R25 ;  /* 0x00000019050f7220 */ /* 0x040fe20000400000 */
[----:B------:R-:W-:Y:S01]  /*3150*/  FMUL R14, R5, R24 ;  /* 0x00000018050e7220 */ /* 0x000fe20000400000 */
[----:B------:R-:W-:Y:S01]  /*3160*/  IADD3 R5, R23, -R4, RZ ;  /* 0x8000000417057210 */ /* 0x000fe20007ffe0ff */
[----:B------:R-:W-:Y:S01]  /*3170*/  @!P5 FMUL R12, R12, 16777216 ;  /* 0x4b8000000c0cd820 */ /* 0x000fe20000400000 */
[----:B------:R-:W-:Y:S02]  /*3180*/  MOV R9, 0x3dc6b27f ;  /* 0x3dc6b27f00097802 */ /* 0x000fe40000000f00 */
[----:B------:R-:W-:Y:S01]  /*3190*/  F2FP.F16.F32.PACK_AB R11, R11, R14 ;  /* 0x0000000e0b0b723e */ /* 0x000fe200000000ff */
[----:B------:R-:W-:Y:S01]  /*31a0*/  FADD R6, R5, -1 ;  /* 0xbf80000005067421 */ /* 0x000fe20000000000 */
[C---:B-1----:R-:W-:Y:S01]  /*31b0*/  FMUL R8, R7.reuse, R19 ;  /* 0x0000001307087220 */ /* 0x042fe20000400000 */
[----:B------:R-:W-:Y:S01]  /*31c0*/  FFMA.FTZ R3, R2, R9, -0.16845393180847167969 ;  /* 0xbe2c7f3002037423 */ /* 0x000fe20000010009 */
[C---:B------:R-:W-:Y:S01]  /*31d0*/  FMUL R13, R7.reuse, R27 ;  /* 0x0000001b070d7220 */ /* 0x040fe20000400000 */
[----:B------:R-:W-:Y:S01]  /*31e0*/  FFMA.FTZ R5, R6, R9, -0.16845393180847167969 ;  /* 0xbe2c7f3006057423 */ /* 0x000fe20000010009 */
[C---:B------:R-:W-:Y:S01]  /*31f0*/  FMUL R9, R7.reuse, R12 ;  /* 0x0000000c07097220 */ /* 0x040fe20000400000 */
[----:B------:R-:W-:Y:S01]  /*3200*/  FMUL R12, R7, R26 ;  /* 0x0000001a070c7220 */ /* 0x000fe20000400000 */
[----:B------:R-:W-:Y:S01]  /*3210*/  F2FP.F16.F32.PACK_AB R10, R10, R15 ;  /* 0x0000000f0a0a723e */ /* 0x000fe200000000ff */
[----:B------:R-:W-:Y:S01]  /*3220*/  FFMA.FTZ R3, R2, R3, 0.1716887056827545166 ;  /* 0x3e2fcf2a02037423 */ /* 0x000fe20000010003 */
[----:B------:R-:W-:Y:S01]  /*3230*/  F2FP.F16.F32.PACK_AB R8, R8, R13 ;  /* 0x0000000d0808723e */ /* 0x000fe200000000ff */
[----:B------:R-:W-:Y:S01]  /*3240*/  STS [R16+UR6], R11 ;  /* 0x0000000b10007988 */ /* 0x000fe20008000806 */
[----:B------:R-:W-:Y:S01]  /*3250*/  F2FP.F16.F32.PACK_AB R9, R9, R12 ;  /* 0x0000000c0909723e */ /* 0x000fe200000000ff */
[----:B------:R-:W-:Y:S01]  /*3260*/  FFMA.FTZ R3, R2, R3, -0.17900948226451873779 ;  /* 0xbe374e4302037423 */ /* 0x000fe20000010003 */
[----:B------:R-:W-:Y:S01]  /*3270*/  LOP3.LUT R7, R16, 0x20, RZ, 0x3c, !PT ;  /* 0x0000002010077812 */ /* 0x000fe200078e3cff */
[----:B------:R0:W-:Y:S01]  /*3280*/  STS [R16+UR6+0x80], R10 ;  /* 0x0000800a10007988 */ /* 0x0001e20008000806 */
[----:B------:R-:W-:Y:S01]  /*3290*/  FFMA.FTZ R5, R6, R5, 0.1716887056827545166 ;  /* 0x3e2fcf2a06057423 */ /* 0x000fe20000010005 */
[----:B------:R-:W-:Y:S01]  /*32a0*/  FFMA.FTZ R3, R2, R3, 0.20512372255325317383 ;  /* 0x3e520bf402037423 */ /* 0x000fe20000010003 */
[----:B------:R-:W1:Y:S01]  /*32b0*/  LDC R14, c[0x0][0x278] ;  /* 0x00009e00ff0e7b82 */ /* 0x000e620000000800 */
[----:B------:R-:W-:Y:S01]  /*32c0*/  STS [R7+UR6+0x100], R9 ;  /* 0x0001000907007988 */ /* 0x000fe20008000806 */
[----:B------:R-:W-:Y:S01]  /*32d0*/  FFMA.FTZ R5, R6, R5, -0.17900948226451873779 ;  /* 0xbe374e4306057423 */ /* 0x000fe20000010005 */
[----:B------:R-:W-:Y:S01]  /*32e0*/  FFMA.FTZ R3, R2, R3, -0.24046532809734344482 ;  /* 0xbe763c8b02037423 */ /* 0x000fe20000010003 */
[----:B------:R-:W-:Y:S01]  /*32f0*/  ISETP.GE.U32.AND P3, PT, R21, 0x7f800000, PT ;  /* 0x7f8000001500780c */ /* 0x000fe20003f66070 */
[----:B------:R2:W-:Y:S01]  /*3300*/  STS [R7+UR6+0x180], R8 ;  /* 0x0001800807007988 */ /* 0x0005e20008000806 */
[----:B------:R-:W-:Y:S01]  /*3310*/  FFMA.FTZ R5, R6, R5, 0.20512372255325317383 ;  /* 0x3e520bf406057423 */ /* 0x000fe20000010005 */
[----:B------:R-:W-:Y:S01]  /*3320*/  FFMA.FTZ R3, R2, R3, 0.28857114911079406738 ;  /* 0x3e93bf9902037423 */ /* 0x000fe20000010003 */
[----:B------:R-:W3:Y:S08]  /*3330*/  LDC.64 R12, c[0x0][0x228] ;  /* 0x00008a00ff0c7b82 */ /* 0x000ef00000000a00 */
[----:B------:R-:W-:Y:S01]  /*3340*/  BAR.SYNC.DEFER_BLOCKING 0x0 ;  /* 0x0000000000007b1d */ /* 0x000fe20000010000 */
[----:B------:R-:W-:Y:S01]  /*3350*/  FFMA.FTZ R5, R6, R5, -0.24046532809734344482 ;  /* 0xbe763c8b06057423 */ /* 0x000fe20000010005 */
[----:B------:R-:W-:Y:S01]  /*3360*/  FFMA.FTZ R3, R2, R3, -0.36067417263984680176 ;  /* 0xbeb8aa4902037423 */ /* 0x000fe20000010003 */
[----:B------:R-:W-:-:S02]  /*3370*/  ISETP.GE.U32.AND P1, PT, R23, 0x7f800000, PT ;  /* 0x7f8000001700780c */ /* 0x000fc40003f26070 */
[----:B------:R-:W-:Y:S01]  /*3380*/  FFMA.FTZ R5, R6, R5, 0.28857114911079406738 ;  /* 0x3e93bf9906057423 */ /* 0x000fe20000010005 */
[----:B------:R-:W-:Y:S01]  /*3390*/  FFMA.FTZ R3, R2, R3, 0.48089820146560668945 ;  /* 0x3ef6384a02037423 */ /* 0x000fe20000010003 */
[----:B------:R-:W-:Y:S02]  /*33a0*/  FSETP.NEU.AND P2, PT, R21, RZ, PT ;  /* 0x000000ff1500720b */ /* 0x000fe40003f4d000 */
[----:B------:R-:W-:Y:S01]  /*33b0*/  FFMA.FTZ R5, R6, R5, -0.36067417263984680176 ;  /* 0xbeb8aa4906057423 */ /* 0x000fe20000010005 */
[----:B------:R-:W-:Y:S01]  /*33c0*/  FFMA.FTZ R3, R2, R3, -0.72134751081466674805 ;  /* 0xbf38aa3b02037423 */ /* 0x000fe20000010003 */
[----:B------:R-:W-:Y:S02]  /*33d0*/  LOP3.LUT R114, R114, 0x78, RZ, 0xc0, !PT ;  /* 0x0000007872727812 */ /* 0x000fe400078ec0ff */
[----:B------:R-:W-:Y:S01]  /*33e0*/  FFMA.FTZ R5, R6, R5, 0.48089820146560668945 ;  /* 0x3ef6384a06057423 */ /* 0x000fe20000010005 */
[----:B------:R-:W-:Y:S01]  /*33f0*/  FMUL R3, R2, R3 ;  /* 0x0000000302037220 */ /* 0x000fe20000400000 */
[----:B-1----:R-:W-:Y:S01]  /*3400*/  IMAD R111, R111, R14, RZ ;  /* 0x0000000e6f6f7224 */ /* 0x002fe200078e02ff */
[----:B0-----:R-:W-:Y:S01]  /*3410*/  @P1 MOV R10, 0x7f800000 ;  /* 0x7f800000000a1802 */ /* 0x001fe20000000f00 */
[----:B------:R-:W-:Y:S01]  /*3420*/  FFMA.FTZ R5, R6, R5, -0.72134751081466674805 ;  /* 0xbf38aa3b06057423 */ /* 0x000fe20000010005 */
[----:B------:R-:W-:Y:S01]  /*3430*/  FMUL R3, R2, R3 ;  /* 0x0000000302037220 */ /* 0x000fe20000400000 */
[----:B------:R-:W-:-:S02]  /*3440*/  LOP3.LUT R17, R17, 0x40, RZ, 0xc0, !PT ;  /* 0x0000004011117812 */ /* 0x000fc400078ec0ff */
[----:B--2---:R-:W-:Y:S01]  /*3450*/  FMUL R7, R6, R5 ;  /* 0x0000000506077220 */ /* 0x004fe20000400000 */
[----:B------:R-:W-:Y:S01]  /*3460*/  FFMA.FTZ R3, R2, 1.4426950216293334961, R3 ;  /* 0x3fb8aa3b02037823 */ /* 0x000fe20000010003 */
[----:B------:R-:W-:Y:S01]  /*3470*/  FSEL R2, RZ, -23, P4 ;  /* 0xc1b80000ff027808 */ /* 0x000fe20002000000 */
[----:B------:R-:W0:Y:S01]  /*3480*/  LDS R11, [R112+UR6] ;  /* 0x00000006700b7984 */ /* 0x000e220008000800 */
[----:B------:R-:W-:Y:S01]  /*3490*/  I2FP.F32.S32 R5, R4 ;  /* 0x0000000400057245 */ /* 0x000fe20000201400 */
[----:B------:R-:W-:Y:S01]  /*34a0*/  FMUL R7, R6, R7 ;  /* 0x0000000706077220 */ /* 0x000fe20000400000 */
[----:B------:R-:W-:Y:S02]  /*34b0*/  IMAD R4, R110, UR5, RZ ;  /* 0x000000056e047c24 */ /* 0x000fe4000f8e02ff */
[----:B------:R-:W-:Y:S01]  /*34c0*/  FADD R0, R0, R3 ;  /* 0x0000000300007221 */ /* 0x000fe20000000000 */
[----:B------:R-:W-:Y:S01]  /*34d0*/  UIMAD.WIDE UR4, UR4, 0x2, URZ ;  /* 0x00000002040478a5 */ /* 0x000fe2000f8e023f */
[----:B------:R-:W-:Y:S01]  /*34e0*/  FFMA.FTZ R2, R5, 1.1920928955078125e-07, R2 ;  /* 0x3400000005027823 */ /* 0x000fe20000010002 */
[----:B------:R-:W-:Y:S01]  /*34f0*/  FFMA.FTZ R7, R6, 1.4426950216293334961, R7 ;  /* 0x3fb8aa3b06077823 */ /* 0x000fe20000010007 */
[C---:B------:R-:W-:Y:S01]  /*3500*/  SHF.L.U32 R3, R4.reuse, 0x1, RZ ;  /* 0x0000000104037819 */ /* 0x040fe200000006ff */
[----:B------:R-:W-:Y:S01]  /*3510*/  IMAD.HI R4, R4, 0x2, RZ ;  /* 0x0000000204047827 */ /* 0x000fe200078e02ff */
[----:B------:R-:W-:-:S03]  /*3520*/  LEA R5, R14, R111, 0x3 ;  /* 0x0000006f0e057211 */ /* 0x000fc600078e18ff */
[----:B------:R-:W-:Y:S01]  /*3530*/  FADD R7, R2, R7 ;  /* 0x0000000702077221 */ /* 0x000fe20000000000 */
[----:B------:R-:W-:Y:S01]  /*3540*/  @P3 MOV R2, 0x7f800000 ;  /* 0x7f80000000023802 */ /* 0x000fe20000000f00 */
[----:B------:R-:W-:Y:S01]  /*3550*/  @P1 FFMA.FTZ R7, R23, R10, +INF ;  /* 0x7f80000017071423 */ /* 0x000fe2000001000a */
[----:B---3--:R-:W-:Y:S01]  /*3560*/  IADD3 R6, P4, P5, R3, UR8, R12 ;  /* 0x0000000803067c10 */ /* 0x008fe2000fd9e00c */
[----:B------:R-:W-:Y:S01]  /*3570*/  ULDC UR4, c[0x0][0x27c] ;  /* 0x00009f0000047ab9 */ /* 0x000fe20000000800 */
[----:B------:R-:W-:Y:S01]  /*3580*/  IADD3 R17, R17, R18, RZ ;  /* 0x0000001211117210 */ /* 0x000fe20007ffe0ff */
[----:B------:R-:W-:Y:S01]  /*3590*/  @P3 FFMA.FTZ R0, R21, R2, +INF ;  /* 0x7f80000015003423 */ /* 0x000fe20000010002 */
[----:B------:R-:W-:Y:S01]  /*35a0*/  FSETP.NEU.AND P3, PT, R23, RZ, PT ;  /* 0x000000ff1700720b */ /* 0x000fe20003f6d000 */
[----:B------:R-:W-:Y:S01]  /*35b0*/  UIMAD UR4, UR7, UR4, URZ ;  /* 0x00000004070472a4 */ /* 0x000fe2000f8e023f */
[----:B------:R-:W-:Y:S02]  /*35c0*/  IADD3.X R8, R4, UR5, R13, P4, P5 ;  /* 0x0000000504087c10 */ /* 0x000fe4000a7ea40d */
[----:B------:R-:W-:Y:S01]  /*35d0*/  FSEL R9, R0, -INF , P2 ;  /* 0xff80000000097808 */ /* 0x000fe20001000000 */
[----:B------:R-:W1:Y:S01]  /*35e0*/  LDC.64 R12, c[0x0][0x230] ;  /* 0x00008c00ff0c7b82 */ /* 0x000e620000000a00 */
[----:B------:R-:W-:Y:S01]  /*35f0*/  FSEL R0, R7, -INF , P3 ;  /* 0xff80000007007808 */ /* 0x000fe20001800000 */
[----:B------:R-:W-:Y:S01]  /*3600*/  USHF.L.U32 UR7, UR4, 0x2, URZ ;  /* 0x0000000204077899 */ /* 0x000fe2000800063f */
[-C--:B------:R-:W-:Y:S01]  /*3610*/  LEA R2, P4, R111, R6.reuse, 0x1 ;  /* 0x000000066f027211 */ /* 0x080fe200078808ff */
[----:B------:R-:W-:Y:S01]  /*3620*/  FFMA R56, R9, 0.69314718246459960938, R128 ;  /* 0x3f31721809387823 */ /* 0x000fe20000000080 */
[----:B------:R-:W-:Y:S01]  /*3630*/  LEA R4, P5, R5, R6, 0x1 ;  /* 0x0000000605047211 */ /* 0x000fe200078a08ff */
[----:B------:R-:W-:Y:S01]  /*3640*/  FFMA R57, R0, 0.69314718246459960938, R57 ;  /* 0x3f31721800397823 */ /* 0x000fe20000000039 */
[-C--:B------:R-:W-:Y:S01]  /*3650*/  LEA.HI.X.SX32 R3, R111, R8.reuse, 0x1, P4 ;  /* 0x000000086f037211 */ /* 0x080fe200020f0eff */
[----:B------:R-:W-:Y:S01]  /*3660*/  UIMAD.WIDE UR4, UR4, 0x4, URZ ;  /* 0x00000004040478a5 */ /* 0x000fe2000f8e023f */
[----:B------:R-:W-:-:S02]  /*3670*/  LEA.HI.X.SX32 R5, R5, R8, 0x1, P5 ;  /* 0x0000000805057211 */ /* 0x000fc400028f0eff */
[C---:B------:R-:W-:Y:S01]  /*3680*/  SHF.L.U32 R7, R110.reuse, 0x2, RZ ;  /* 0x000000026e077819 */ /* 0x040fe200000006ff */
[----:B------:R-:W-:Y:S01]  /*3690*/  IMAD.HI R110, R110, 0x4, RZ ;  /* 0x000000046e6e7827 */ /* 0x000fe200078e02ff */
[----:B0-----:R-:W-:Y:S01]  /*36a0*/  PRMT R0, R11, 0x7632, R0 ;  /* 0x000076320b007816 */ /* 0x001fe20000000000 */
[----:B------:R1:W-:Y:S04]  /*36b0*/  STG.E.U16 desc[UR10][R2.64], R11 ;  /* 0x0000000b02007986 */ /* 0x0003e8000c10150a */
[----:B------:R0:W-:Y:S01]  /*36c0*/  STG.E.U16 desc[UR10][R4.64], R0 ;  /* 0x0000000004007986 */ /* 0x0001e2000c10150a */
[----:B------:R-:W-:Y:S01]  /*36d0*/  BAR.SYNC.DEFER_BLOCKING 0x0 ;  /* 0x0000000000007b1d */ /* 0x000fe20000010000 */
[----:B-1----:R-:W-:-:S04]  /*36e0*/  IADD3 R2, P1, P2, R7, UR7, R12 ;  /* 0x0000000707027c10 */ /* 0x002fc8000fa3e00c */
[----:B------:R-:W-:Y:S01]  /*36f0*/  IADD3.X R3, R110, UR5, R13, P1, P2 ;  /* 0x000000056e037c10 */ /* 0x000fe20008fe440d */
[----:B------:R0:W-:Y:S02]  /*3700*/  STS.64 [R114+UR6], R56 ;  /* 0x0000003872007988 */ /* 0x0001e40008000a06 */
[----:B------:R-:W-:Y:S06]  /*3710*/  BAR.SYNC.DEFER_BLOCKING 0x0 ;  /* 0x0000000000007b1d */ /* 0x000fec0000010000 */
[----:B------:R-:W-:Y:S05]  /*3720*/  @P0 EXIT ;  /* 0x000000000000094d */ /* 0x000fea0003800000 */
[----:B------:R-:W1:Y:S04]  /*3730*/  LDS R17, [R17] ;  /* 0x0000000011117984 */ /* 0x000e680000000800 */
[----:B-1----:R-:W-:Y:S01]  /*3740*/  STG.E desc[UR10][R2.64], R17 ;  /* 0x0000001102007986 */ /* 0x002fe2000c10190a */
[----:B------:R-:W-:Y:S05]  /*3750*/  EXIT ;  /* 0x000000000000794d */ /* 0x000fea0003800000 */
.L_x_2:
[----:B------:R-:W-:-:S00]  /*3760*/  BRA `(.L_x_2) ;  /* 0xfffffffc00fc7947 */ /* 0x000fc0000383ffff */
[----:B------:R-:W-:-:S00]  /*3770*/  NOP ;  /* 0x0000000000007918 */ /* 0x000fc00000000000 */
        /* <DEDUP_REMOVED lines=8> */
.L_x_3:


//--------------------- .nv.global.init           --------------------------
	.section	.nv.global.init,"aw",@progbits
.nv.global.init:
	.type		_$_str,@object
	.size		_$_str,(.L_0 - _$_str)
_$_str:
        /*0000*/ 	.byte	0x5f, 0x5f, 0x43, 0x55, 0x44, 0x41, 0x5f, 0x46, 0x54, 0x5a, 0x00
.L_0:


//--------------------- .nv.shared.attn_fwd       --------------------------
	.section	.nv.shared.attn_fwd,"aw",@nobits
	.sectionflags	@""
	.align	16
	.zero		1024


//--------------------- .nv.shared.reserved.0     --------------------------
	.section	.nv.shared.reserved.0,"aw",@nobits
	.weak		__nv_reservedSMEM_offset_0_alias
	.size		__nv_reservedSMEM_offset_0_alias, 0, 0
	.other		__nv_reservedSMEM_offset_0_alias,@"STO_CUDA_RESERVED_SHARED STV_DEFAULT"
__nv_reservedSMEM_offset_0_alias:
	.zero		0


//--------------------- .nv.constant0.attn_fwd    --------------------------
	.section	.nv.constant0.attn_fwd,"a",@progbits
	.sectionflags	@""
	.align	4
.nv.constant0.attn_fwd:
	.zero		664


//--------------------- SYMBOLS --------------------------

	.type		.nv.reservedSmem.offset0,@object
	.size		.nv.reservedSmem.offset0,0x4
